//
// Generated by NVIDIA NVVM Compiler
//
// Compiler Build ID: CL-36424714
// Cuda compilation tools, release 13.0, V13.0.88
// Based on NVVM 20.0.0
//

.version 9.0
.target sm_100
.address_size 64

	// .globl	_Z21remove_empty_elementsPPiS_iS_S_S_S_S_i
.extern .func free
(
	.param .b64 free_param_0
)
;
.extern .func  (.param .b64 func_retval0) malloc
(
	.param .b64 malloc_param_0
)
;
// _ZZ21remove_empty_elementsPPiS_iS_S_S_S_S_iE10s_line_num has been demoted
// _ZZ21remove_empty_elementsPPiS_iS_S_S_S_S_iE4base has been demoted
// _ZZ10merge_scanPcPiS0_PS0_S0_iS0_P11state_arrayILi3EES0_PhiE12temp_storage has been demoted
// _ZZ10merge_scanPcPiS0_PS0_S0_iS0_P11state_arrayILi3EES0_PhiE13temp_storage2 has been demoted
// _ZZ10merge_scanPcPiS0_PS0_S0_iS0_P11state_arrayILi3EES0_PhiE10prev_value has been demoted
// _ZZ10merge_scanPcPiS0_PS0_S0_iS0_P11state_arrayILi3EES0_PhiE8prev_sum has been demoted
// _ZZ10merge_scanPcPiS0_PS0_S0_iS0_P11state_arrayILi3EES0_PhiE10s_line_num has been demoted
// _ZZ10merge_scanPcPiS0_PS0_S0_iS0_P11state_arrayILi3EES0_PhiE17s_temp_array_size has been demoted
// _ZZ10merge_scanPcPiS0_PS0_S0_iS0_P11state_arrayILi3EES0_PhiE10s_temp_ptr has been demoted
// _ZZ11output_sortPiiS_E12temp_storage has been demoted
// _ZZ11output_sortPiiS_E8prev_sum has been demoted
.global .align 1 .b8 _ZN34_INTERNAL_77cd6d02_4_k_cu_a259fc2b4cuda3std3__45__cpo5beginE[1];
.global .align 1 .b8 _ZN34_INTERNAL_77cd6d02_4_k_cu_a259fc2b4cuda3std3__45__cpo3endE[1];
.global .align 1 .b8 _ZN34_INTERNAL_77cd6d02_4_k_cu_a259fc2b4cuda3std3__45__cpo6cbeginE[1];
.global .align 1 .b8 _ZN34_INTERNAL_77cd6d02_4_k_cu_a259fc2b4cuda3std3__45__cpo4cendE[1];
.global .align 1 .b8 _ZN34_INTERNAL_77cd6d02_4_k_cu_a259fc2b4cuda3std3__45__cpo6rbeginE[1];
.global .align 1 .b8 _ZN34_INTERNAL_77cd6d02_4_k_cu_a259fc2b4cuda3std3__45__cpo4rendE[1];
.global .align 1 .b8 _ZN34_INTERNAL_77cd6d02_4_k_cu_a259fc2b4cuda3std3__45__cpo7crbeginE[1];
.global .align 1 .b8 _ZN34_INTERNAL_77cd6d02_4_k_cu_a259fc2b4cuda3std3__45__cpo5crendE[1];
.global .align 1 .b8 _ZN34_INTERNAL_77cd6d02_4_k_cu_a259fc2b4cuda3std3__436_GLOBAL__N__77cd6d02_4_k_cu_a259fc2b6ignoreE[1];
.global .align 1 .b8 _ZN34_INTERNAL_77cd6d02_4_k_cu_a259fc2b4cuda3std3__419piecewise_constructE[1];
.global .align 1 .b8 _ZN34_INTERNAL_77cd6d02_4_k_cu_a259fc2b4cuda3std3__48in_placeE[1];
.global .align 1 .b8 _ZN34_INTERNAL_77cd6d02_4_k_cu_a259fc2b4cuda3std3__420unreachable_sentinelE[1];
.global .align 1 .b8 _ZN34_INTERNAL_77cd6d02_4_k_cu_a259fc2b4cuda3std3__47nulloptE[1];
.global .align 1 .b8 _ZN34_INTERNAL_77cd6d02_4_k_cu_a259fc2b4cuda3std3__48unexpectE[1];
.global .align 1 .b8 _ZN34_INTERNAL_77cd6d02_4_k_cu_a259fc2b4cuda3std6ranges3__45__cpo4swapE[1];
.global .align 1 .b8 _ZN34_INTERNAL_77cd6d02_4_k_cu_a259fc2b4cuda3std6ranges3__45__cpo9iter_moveE[1];
.global .align 1 .b8 _ZN34_INTERNAL_77cd6d02_4_k_cu_a259fc2b4cuda3std6ranges3__45__cpo5beginE[1];
.global .align 1 .b8 _ZN34_INTERNAL_77cd6d02_4_k_cu_a259fc2b4cuda3std6ranges3__45__cpo3endE[1];
.global .align 1 .b8 _ZN34_INTERNAL_77cd6d02_4_k_cu_a259fc2b4cuda3std6ranges3__45__cpo6cbeginE[1];
.global .align 1 .b8 _ZN34_INTERNAL_77cd6d02_4_k_cu_a259fc2b4cuda3std6ranges3__45__cpo4cendE[1];
.global .align 1 .b8 _ZN34_INTERNAL_77cd6d02_4_k_cu_a259fc2b4cuda3std6ranges3__45__cpo7advanceE[1];
.global .align 1 .b8 _ZN34_INTERNAL_77cd6d02_4_k_cu_a259fc2b4cuda3std6ranges3__45__cpo9iter_swapE[1];
.global .align 1 .b8 _ZN34_INTERNAL_77cd6d02_4_k_cu_a259fc2b4cuda3std6ranges3__45__cpo4nextE[1];
.global .align 1 .b8 _ZN34_INTERNAL_77cd6d02_4_k_cu_a259fc2b4cuda3std6ranges3__45__cpo4prevE[1];
.global .align 1 .b8 _ZN34_INTERNAL_77cd6d02_4_k_cu_a259fc2b4cuda3std6ranges3__45__cpo4dataE[1];
.global .align 1 .b8 _ZN34_INTERNAL_77cd6d02_4_k_cu_a259fc2b4cuda3std6ranges3__45__cpo5cdataE[1];
.global .align 1 .b8 _ZN34_INTERNAL_77cd6d02_4_k_cu_a259fc2b4cuda3std6ranges3__45__cpo4sizeE[1];
.global .align 1 .b8 _ZN34_INTERNAL_77cd6d02_4_k_cu_a259fc2b4cuda3std6ranges3__45__cpo5ssizeE[1];
.global .align 1 .b8 _ZN34_INTERNAL_77cd6d02_4_k_cu_a259fc2b4cuda3std6ranges3__45__cpo8distanceE[1];
.global .align 1 .b8 _ZN34_INTERNAL_77cd6d02_4_k_cu_a259fc2b6thrust24THRUST_300001_SM_1000_NS6system6detail10sequential3seqE[1];
.global .align 1 .b8 _ZN34_INTERNAL_77cd6d02_4_k_cu_a259fc2b6thrust24THRUST_300001_SM_1000_NS12placeholders2_1E[1];
.global .align 1 .b8 _ZN34_INTERNAL_77cd6d02_4_k_cu_a259fc2b6thrust24THRUST_300001_SM_1000_NS12placeholders2_2E[1];
.global .align 1 .b8 _ZN34_INTERNAL_77cd6d02_4_k_cu_a259fc2b6thrust24THRUST_300001_SM_1000_NS12placeholders2_3E[1];
.global .align 1 .b8 _ZN34_INTERNAL_77cd6d02_4_k_cu_a259fc2b6thrust24THRUST_300001_SM_1000_NS12placeholders2_4E[1];
.global .align 1 .b8 _ZN34_INTERNAL_77cd6d02_4_k_cu_a259fc2b6thrust24THRUST_300001_SM_1000_NS12placeholders2_5E[1];
.global .align 1 .b8 _ZN34_INTERNAL_77cd6d02_4_k_cu_a259fc2b6thrust24THRUST_300001_SM_1000_NS12placeholders2_6E[1];
.global .align 1 .b8 _ZN34_INTERNAL_77cd6d02_4_k_cu_a259fc2b6thrust24THRUST_300001_SM_1000_NS12placeholders2_7E[1];
.global .align 1 .b8 _ZN34_INTERNAL_77cd6d02_4_k_cu_a259fc2b6thrust24THRUST_300001_SM_1000_NS12placeholders2_8E[1];
.global .align 1 .b8 _ZN34_INTERNAL_77cd6d02_4_k_cu_a259fc2b6thrust24THRUST_300001_SM_1000_NS12placeholders2_9E[1];
.global .align 1 .b8 _ZN34_INTERNAL_77cd6d02_4_k_cu_a259fc2b6thrust24THRUST_300001_SM_1000_NS12placeholders3_10E[1];

.visible .entry _Z21remove_empty_elementsPPiS_iS_S_S_S_S_i(
	.param .u64 .ptr .align 1 _Z21remove_empty_elementsPPiS_iS_S_S_S_S_i_param_0,
	.param .u64 .ptr .align 1 _Z21remove_empty_elementsPPiS_iS_S_S_S_S_i_param_1,
	.param .u32 _Z21remove_empty_elementsPPiS_iS_S_S_S_S_i_param_2,
	.param .u64 .ptr .align 1 _Z21remove_empty_elementsPPiS_iS_S_S_S_S_i_param_3,
	.param .u64 .ptr .align 1 _Z21remove_empty_elementsPPiS_iS_S_S_S_S_i_param_4,
	.param .u64 .ptr .align 1 _Z21remove_empty_elementsPPiS_iS_S_S_S_S_i_param_5,
	.param .u64 .ptr .align 1 _Z21remove_empty_elementsPPiS_iS_S_S_S_S_i_param_6,
	.param .u64 .ptr .align 1 _Z21remove_empty_elementsPPiS_iS_S_S_S_S_i_param_7,
	.param .u32 _Z21remove_empty_elementsPPiS_iS_S_S_S_S_i_param_8
)
{
	.reg .pred 	%p<12>;
	.reg .b32 	%r<31>;
	.reg .b64 	%rd<37>;
	// demoted variable
	.shared .align 4 .u32 _ZZ21remove_empty_elementsPPiS_iS_S_S_S_S_iE10s_line_num;
	// demoted variable
	.shared .align 4 .u32 _ZZ21remove_empty_elementsPPiS_iS_S_S_S_S_iE4base;
	ld.param.u64 	%rd11, [_Z21remove_empty_elementsPPiS_iS_S_S_S_S_i_param_0];
	ld.param.u64 	%rd12, [_Z21remove_empty_elementsPPiS_iS_S_S_S_S_i_param_1];
	ld.param.u32 	%r15, [_Z21remove_empty_elementsPPiS_iS_S_S_S_S_i_param_2];
	ld.param.u64 	%rd14, [_Z21remove_empty_elementsPPiS_iS_S_S_S_S_i_param_3];
	ld.param.u64 	%rd13, [_Z21remove_empty_elementsPPiS_iS_S_S_S_S_i_param_5];
	ld.param.u64 	%rd15, [_Z21remove_empty_elementsPPiS_iS_S_S_S_S_i_param_6];
	ld.param.u64 	%rd16, [_Z21remove_empty_elementsPPiS_iS_S_S_S_S_i_param_7];
	ld.param.u32 	%r16, [_Z21remove_empty_elementsPPiS_iS_S_S_S_S_i_param_8];
	cvta.to.global.u64 	%rd1, %rd16;
	cvta.to.global.u64 	%rd2, %rd15;
	cvta.to.global.u64 	%rd3, %rd14;
	mov.u32 	%r1, %tid.x;
	setp.ne.s32 	%p1, %r1, 0;
	@%p1 bra 	$L__BB0_2;
	atom.global.inc.u32 	%r17, [%rd3], 2147483647;
	st.shared.u32 	[_ZZ21remove_empty_elementsPPiS_iS_S_S_S_S_iE10s_line_num], %r17;
$L__BB0_2:
	bar.sync 	0;
	ld.shared.u32 	%r27, [_ZZ21remove_empty_elementsPPiS_iS_S_S_S_S_iE10s_line_num];
	setp.ge.s32 	%p2, %r27, %r15;
	@%p2 bra 	$L__BB0_19;
	mul.wide.u32 	%rd4, %r1, 4;
	cvta.to.global.u64 	%rd5, %rd12;
	cvta.to.global.u64 	%rd6, %rd13;
	cvta.to.global.u64 	%rd7, %rd11;
$L__BB0_4:
	setp.ne.s32 	%p3, %r1, 0;
	mul.wide.s32 	%rd17, %r27, 4;
	add.s64 	%rd18, %rd5, %rd17;
	ld.global.u32 	%r4, [%rd18];
	@%p3 bra 	$L__BB0_6;
	add.s64 	%rd20, %rd6, %rd17;
	ld.global.u32 	%r18, [%rd20];
	st.shared.u32 	[_ZZ21remove_empty_elementsPPiS_iS_S_S_S_S_iE4base], %r18;
$L__BB0_6:
	bar.sync 	0;
	setp.ge.s32 	%p4, %r1, %r4;
	mul.wide.s32 	%rd21, %r27, 8;
	add.s64 	%rd8, %rd7, %rd21;
	@%p4 bra 	$L__BB0_14;
	setp.eq.s32 	%p5, %r16, 0;
	ld.shared.u32 	%r5, [_ZZ21remove_empty_elementsPPiS_iS_S_S_S_S_iE4base];
	@%p5 bra 	$L__BB0_12;
	add.s32 	%r19, %r1, %r5;
	add.s32 	%r29, %r19, 1;
	add.s32 	%r7, %r4, -1;
	mov.u64 	%rd36, %rd4;
	mov.u32 	%r30, %r1;
$L__BB0_9:
	setp.ge.s32 	%p6, %r30, %r7;
	@%p6 bra 	$L__BB0_11;
	mul.wide.s32 	%rd22, %r29, 4;
	add.s64 	%rd23, %rd1, %rd22;
	st.global.u32 	[%rd23], %r27;
	ld.global.u64 	%rd24, [%rd8];
	add.s64 	%rd25, %rd24, %rd36;
	ld.u32 	%r20, [%rd25];
	add.s32 	%r21, %r20, 2;
	add.s64 	%rd26, %rd2, %rd22;
	st.global.u32 	[%rd26], %r21;
$L__BB0_11:
	add.s32 	%r30, %r30, 512;
	add.s32 	%r29, %r29, 512;
	add.s64 	%rd36, %rd36, 2048;
	setp.lt.s32 	%p7, %r30, %r4;
	@%p7 bra 	$L__BB0_9;
	bra.uni 	$L__BB0_14;
$L__BB0_12:
	mov.u32 	%r28, %r1;
$L__BB0_13:
	ld.global.u64 	%rd27, [%rd8];
	mul.wide.u32 	%rd28, %r28, 4;
	add.s64 	%rd29, %rd27, %rd28;
	ld.u32 	%r22, [%rd29];
	add.s32 	%r23, %r5, %r28;
	mul.wide.s32 	%rd30, %r23, 4;
	add.s64 	%rd31, %rd2, %rd30;
	st.global.u32 	[%rd31], %r22;
	add.s32 	%r28, %r28, 512;
	setp.lt.s32 	%p8, %r28, %r4;
	@%p8 bra 	$L__BB0_13;
$L__BB0_14:
	setp.ne.s32 	%p9, %r1, 0;
	bar.sync 	0;
	@%p9 bra 	$L__BB0_18;
	setp.eq.s32 	%p10, %r16, 0;
	@%p10 bra 	$L__BB0_17;
	ld.shared.u32 	%r24, [_ZZ21remove_empty_elementsPPiS_iS_S_S_S_S_iE4base];
	mul.wide.s32 	%rd32, %r24, 4;
	add.s64 	%rd33, %rd2, %rd32;
	mov.b32 	%r25, 0;
	st.global.u32 	[%rd33], %r25;
	add.s64 	%rd34, %rd1, %rd32;
	st.global.u32 	[%rd34], %r27;
$L__BB0_17:
	ld.global.u64 	%rd35, [%rd8];
	{ // callseq 0, 0
	.param .b64 param0;
	st.param.b64 	[param0], %rd35;
	call.uni 
	free, 
	(
	param0
	);
	} // callseq 0
	atom.global.inc.u32 	%r26, [%rd3], 2147483647;
	st.shared.u32 	[_ZZ21remove_empty_elementsPPiS_iS_S_S_S_S_iE10s_line_num], %r26;
$L__BB0_18:
	bar.sync 	0;
	ld.shared.u32 	%r27, [_ZZ21remove_empty_elementsPPiS_iS_S_S_S_S_iE10s_line_num];
	setp.lt.s32 	%p11, %r27, %r15;
	@%p11 bra 	$L__BB0_4;
$L__BB0_19:
	ret;

}
	// .globl	_Z10merge_scanPcPiS0_PS0_S0_iS0_P11state_arrayILi3EES0_Phi
.visible .entry _Z10merge_scanPcPiS0_PS0_S0_iS0_P11state_arrayILi3EES0_Phi(
	.param .u64 .ptr .align 1 _Z10merge_scanPcPiS0_PS0_S0_iS0_P11state_arrayILi3EES0_Phi_param_0,
	.param .u64 .ptr .align 1 _Z10merge_scanPcPiS0_PS0_S0_iS0_P11state_arrayILi3EES0_Phi_param_1,
	.param .u64 .ptr .align 1 _Z10merge_scanPcPiS0_PS0_S0_iS0_P11state_arrayILi3EES0_Phi_param_2,
	.param .u64 .ptr .align 1 _Z10merge_scanPcPiS0_PS0_S0_iS0_P11state_arrayILi3EES0_Phi_param_3,
	.param .u64 .ptr .align 1 _Z10merge_scanPcPiS0_PS0_S0_iS0_P11state_arrayILi3EES0_Phi_param_4,
	.param .u32 _Z10merge_scanPcPiS0_PS0_S0_iS0_P11state_arrayILi3EES0_Phi_param_5,
	.param .u64 .ptr .align 1 _Z10merge_scanPcPiS0_PS0_S0_iS0_P11state_arrayILi3EES0_Phi_param_6,
	.param .u64 .ptr .align 1 _Z10merge_scanPcPiS0_PS0_S0_iS0_P11state_arrayILi3EES0_Phi_param_7,
	.param .u64 .ptr .align 1 _Z10merge_scanPcPiS0_PS0_S0_iS0_P11state_arrayILi3EES0_Phi_param_8,
	.param .u64 .ptr .align 1 _Z10merge_scanPcPiS0_PS0_S0_iS0_P11state_arrayILi3EES0_Phi_param_9,
	.param .u32 _Z10merge_scanPcPiS0_PS0_S0_iS0_P11state_arrayILi3EES0_Phi_param_10
)
{
	.local .align 8 .b8 	__local_depot1[152];
	.reg .b64 	%SP;
	.reg .b64 	%SPL;
	.reg .pred 	%p<34>;
	.reg .b16 	%rs<110>;
	.reg .b32 	%r<448>;
	.reg .b32 	%f<7>;
	.reg .b64 	%rd<360>;
	// demoted variable
	.shared .align 16 .b8 _ZZ10merge_scanPcPiS0_PS0_S0_iS0_P11state_arrayILi3EES0_PhiE12temp_storage[2208];
	// demoted variable
	.shared .align 16 .b8 _ZZ10merge_scanPcPiS0_PS0_S0_iS0_P11state_arrayILi3EES0_PhiE13temp_storage2[2208];
	// demoted variable
	.shared .align 4 .b8 _ZZ10merge_scanPcPiS0_PS0_S0_iS0_P11state_arrayILi3EES0_PhiE10prev_value[4];
	// demoted variable
	.shared .align 4 .u32 _ZZ10merge_scanPcPiS0_PS0_S0_iS0_P11state_arrayILi3EES0_PhiE8prev_sum;
	// demoted variable
	.shared .align 4 .u32 _ZZ10merge_scanPcPiS0_PS0_S0_iS0_P11state_arrayILi3EES0_PhiE10s_line_num;
	// demoted variable
	.shared .align 4 .u32 _ZZ10merge_scanPcPiS0_PS0_S0_iS0_P11state_arrayILi3EES0_PhiE17s_temp_array_size;
	// demoted variable
	.shared .align 8 .u64 _ZZ10merge_scanPcPiS0_PS0_S0_iS0_P11state_arrayILi3EES0_PhiE10s_temp_ptr;
	mov.u64 	%SPL, __local_depot1;
	ld.param.u64 	%rd29, [_Z10merge_scanPcPiS0_PS0_S0_iS0_P11state_arrayILi3EES0_Phi_param_0];
	ld.param.u64 	%rd32, [_Z10merge_scanPcPiS0_PS0_S0_iS0_P11state_arrayILi3EES0_Phi_param_3];
	ld.param.u64 	%rd37, [_Z10merge_scanPcPiS0_PS0_S0_iS0_P11state_arrayILi3EES0_Phi_param_4];
	ld.param.u32 	%r37, [_Z10merge_scanPcPiS0_PS0_S0_iS0_P11state_arrayILi3EES0_Phi_param_5];
	ld.param.u64 	%rd34, [_Z10merge_scanPcPiS0_PS0_S0_iS0_P11state_arrayILi3EES0_Phi_param_7];
	ld.param.u64 	%rd35, [_Z10merge_scanPcPiS0_PS0_S0_iS0_P11state_arrayILi3EES0_Phi_param_8];
	ld.param.u64 	%rd36, [_Z10merge_scanPcPiS0_PS0_S0_iS0_P11state_arrayILi3EES0_Phi_param_9];
	cvta.to.global.u64 	%rd1, %rd37;
	add.u64 	%rd2, %SPL, 64;
	add.u64 	%rd3, %SPL, 144;
	mov.u32 	%r1, %tid.x;
	setp.ne.s32 	%p1, %r1, 0;
	@%p1 bra 	$L__BB1_2;
	atom.global.inc.u32 	%r39, [%rd1], 2147483647;
	st.shared.u32 	[_ZZ10merge_scanPcPiS0_PS0_S0_iS0_P11state_arrayILi3EES0_PhiE10s_line_num], %r39;
$L__BB1_2:
	bar.sync 	0;
	ld.shared.u32 	%r437, [_ZZ10merge_scanPcPiS0_PS0_S0_iS0_P11state_arrayILi3EES0_PhiE10s_line_num];
	setp.ge.s32 	%p2, %r437, %r37;
	@%p2 bra 	$L__BB1_39;
	add.u64 	%rd4, %SPL, 0;
	add.u64 	%rd5, %SPL, 0;
	add.u64 	%rd6, %SPL, 4;
	add.u64 	%rd7, %SPL, 0;
	add.u64 	%rd8, %SPL, 4;
	add.u64 	%rd9, %SPL, 8;
	add.u64 	%rd10, %SPL, 12;
	add.u64 	%rd11, %SPL, 16;
	add.u64 	%rd12, %SPL, 20;
	add.u64 	%rd13, %SPL, 24;
	add.u64 	%rd14, %SPL, 28;
	add.u64 	%rd15, %SPL, 32;
	add.u64 	%rd16, %SPL, 36;
	add.u64 	%rd17, %SPL, 40;
	add.u64 	%rd18, %SPL, 44;
	add.u64 	%rd19, %SPL, 48;
	add.u64 	%rd20, %SPL, 52;
	add.u64 	%rd21, %SPL, 56;
	shr.u32 	%r41, %r1, 4;
	add.s32 	%r42, %r41, %r1;
	shl.b32 	%r43, %r42, 2;
	mov.u32 	%r44, _ZZ10merge_scanPcPiS0_PS0_S0_iS0_P11state_arrayILi3EES0_PhiE13temp_storage2;
	add.s32 	%r45, %r44, %r43;
	add.s32 	%r3, %r45, 16;
	mov.u32 	%r46, _ZZ10merge_scanPcPiS0_PS0_S0_iS0_P11state_arrayILi3EES0_PhiE12temp_storage;
	add.s32 	%r47, %r46, %r43;
	add.s32 	%r4, %r47, 16;
	cvta.to.global.u64 	%rd22, %rd32;
	cvta.to.global.u64 	%rd23, %rd35;
	cvta.to.global.u64 	%rd24, %rd29;
	cvta.to.global.u64 	%rd25, %rd36;
	cvta.to.global.u64 	%rd26, %rd34;
$L__BB1_4:
	setp.ne.s32 	%p3, %r1, 0;
	mul.wide.s32 	%rd58, %r437, 8;
	add.s64 	%rd27, %rd22, %rd58;
	@%p3 bra 	$L__BB1_6;
	{ // callseq 1, 0
	.param .b64 param0;
	st.param.b64 	[param0], 2048;
	.param .b64 retval0;
	call.uni (retval0), 
	malloc, 
	(
	param0
	);
	ld.param.b64 	%rd59, [retval0];
	} // callseq 1
	st.global.u64 	[%rd27], %rd59;
$L__BB1_6:
	ld.param.u64 	%rd358, [_Z10merge_scanPcPiS0_PS0_S0_iS0_P11state_arrayILi3EES0_Phi_param_2];
	ld.param.u64 	%rd357, [_Z10merge_scanPcPiS0_PS0_S0_iS0_P11state_arrayILi3EES0_Phi_param_1];
	cvta.to.global.u64 	%rd61, %rd357;
	mul.wide.s32 	%rd62, %r437, 4;
	add.s64 	%rd63, %rd61, %rd62;
	ld.global.u32 	%r7, [%rd63];
	cvta.to.global.u64 	%rd64, %rd358;
	add.s64 	%rd65, %rd64, %rd62;
	ld.global.u32 	%r8, [%rd65];
	mov.b16 	%rs6, 1;
	mov.b16 	%rs7, 0;
	st.local.v2.u8 	[%rd3], {%rs7, %rs6};
	mov.b16 	%rs8, 2;
	st.local.u8 	[%rd3+2], %rs8;
	ld.local.u32 	%r48, [%rd3];
	st.shared.u16 	[_ZZ10merge_scanPcPiS0_PS0_S0_iS0_P11state_arrayILi3EES0_PhiE10prev_value], %r48;
	bfe.u32 	%r49, %r48, 16, 8;
	st.shared.u8 	[_ZZ10merge_scanPcPiS0_PS0_S0_iS0_P11state_arrayILi3EES0_PhiE10prev_value+2], %r49;
	mov.b32 	%r50, 0;
	st.shared.u32 	[_ZZ10merge_scanPcPiS0_PS0_S0_iS0_P11state_arrayILi3EES0_PhiE8prev_sum], %r50;
	bar.sync 	0;
	setp.lt.s32 	%p4, %r7, 1;
	@%p4 bra 	$L__BB1_32;
	mov.b32 	%r445, 512;
	mov.b32 	%r438, 0;
$L__BB1_8:
	add.s32 	%r446, %r438, %r1;
	setp.ge.s32 	%p5, %r446, %r7;
	mov.b32 	%r440, 0;
	@%p5 bra 	$L__BB1_10;
	add.s32 	%r54, %r446, %r8;
	cvt.s64.s32 	%rd66, %r54;
	add.s64 	%rd67, %rd24, %rd66;
	ld.global.s8 	%r440, [%rd67];
	mul.wide.s32 	%rd68, %r440, 4;
	add.s64 	%rd69, %rd26, %rd68;
	ld.global.u32 	%r55, [%rd69];
	st.local.u16 	[%rd3], %r55;
	bfe.u32 	%r56, %r55, 16, 8;
	st.local.u8 	[%rd3+2], %r56;
$L__BB1_10:
	setp.gt.u32 	%p6, %r1, 31;
	bar.sync 	0;
	.pragma "used_bytes_mask 7";
	ld.local.u32 	%r57, [%rd3];
	bfe.u32 	%r58, %r57, 16, 8;
	.pragma "used_bytes_mask 7";
	ld.shared.u32 	%r59, [_ZZ10merge_scanPcPiS0_PS0_S0_iS0_P11state_arrayILi3EES0_PhiE10prev_value];
	bfe.u32 	%r60, %r59, 0, 8;
	cvt.u16.u32 	%rs1, %r60;
	bfe.u32 	%r61, %r59, 8, 8;
	cvt.u16.u32 	%rs2, %r61;
	bfe.u32 	%r62, %r59, 16, 8;
	cvt.u16.u32 	%rs3, %r62;
	mov.u32 	%r63, _ZZ10merge_scanPcPiS0_PS0_S0_iS0_P11state_arrayILi3EES0_PhiE12temp_storage;
	cvt.u64.u32 	%rd70, %r63;
	cvta.shared.u64 	%rd71, %rd70;
	st.local.u64 	[%rd2], %rd71;
	st.local.u32 	[%rd2+8], %r1;
	mov.b16 	%rs9, 1;
	mov.b16 	%rs10, 0;
	st.local.v2.u8 	[%rd2+12], {%rs10, %rs9};
	mov.b16 	%rs11, 2;
	st.local.u8 	[%rd2+14], %rs11;
	st.local.v2.u8 	[%rd2+16], {%rs10, %rs9};
	st.local.u8 	[%rd2+18], %rs11;
	st.local.v2.u8 	[%rd2+20], {%rs10, %rs9};
	st.local.u8 	[%rd2+22], %rs11;
	st.local.v2.u8 	[%rd2+24], {%rs10, %rs9};
	st.local.u8 	[%rd2+26], %rs11;
	st.local.v2.u8 	[%rd2+28], {%rs10, %rs9};
	st.local.u8 	[%rd2+30], %rs11;
	st.local.v2.u8 	[%rd2+32], {%rs10, %rs9};
	st.local.u8 	[%rd2+34], %rs11;
	st.local.v2.u8 	[%rd2+36], {%rs10, %rs9};
	st.local.u8 	[%rd2+38], %rs11;
	st.local.v2.u8 	[%rd2+40], {%rs10, %rs9};
	st.local.u8 	[%rd2+42], %rs11;
	st.local.v2.u8 	[%rd2+44], {%rs10, %rs9};
	st.local.u8 	[%rd2+46], %rs11;
	st.local.v2.u8 	[%rd2+48], {%rs10, %rs9};
	st.local.u8 	[%rd2+50], %rs11;
	st.local.v2.u8 	[%rd2+52], {%rs10, %rs9};
	bfe.u32 	%r64, %r57, 8, 8;
	cvt.u16.u32 	%rs12, %r64;
	bfe.u32 	%r65, %r57, 0, 8;
	cvt.u16.u32 	%rs13, %r65;
	st.shared.v2.u8 	[%r4], {%rs13, %rs12};
	st.shared.u8 	[%r4+2], %r58;
	bar.sync 	0;
	@%p6 bra 	$L__BB1_13;
	setp.ne.s32 	%p7, %r1, 0;
	mov.u32 	%r97, _ZZ10merge_scanPcPiS0_PS0_S0_iS0_P11state_arrayILi3EES0_PhiE12temp_storage;
	mad.lo.s32 	%r98, %r1, 68, %r97;
	ld.shared.u32 	%r99, [%r98+16];
	st.local.u16 	[%rd2+12], %r99;
	bfe.u32 	%r100, %r99, 16, 8;
	st.local.u8 	[%rd2+14], %r100;
	ld.shared.u32 	%r101, [%r98+20];
	st.local.u16 	[%rd2+16], %r101;
	bfe.u32 	%r102, %r101, 16, 8;
	st.local.u8 	[%rd2+18], %r102;
	ld.shared.u32 	%r103, [%r98+24];
	st.local.u16 	[%rd2+20], %r103;
	bfe.u32 	%r104, %r103, 16, 8;
	st.local.u8 	[%rd2+22], %r104;
	ld.shared.u32 	%r105, [%r98+28];
	st.local.u16 	[%rd2+24], %r105;
	bfe.u32 	%r106, %r105, 16, 8;
	st.local.u8 	[%rd2+26], %r106;
	ld.shared.u32 	%r107, [%r98+32];
	st.local.u16 	[%rd2+28], %r107;
	bfe.u32 	%r108, %r107, 16, 8;
	st.local.u8 	[%rd2+30], %r108;
	ld.shared.u32 	%r109, [%r98+36];
	st.local.u16 	[%rd2+32], %r109;
	bfe.u32 	%r110, %r109, 16, 8;
	st.local.u8 	[%rd2+34], %r110;
	ld.shared.u32 	%r111, [%r98+40];
	st.local.u16 	[%rd2+36], %r111;
	bfe.u32 	%r112, %r111, 16, 8;
	st.local.u8 	[%rd2+38], %r112;
	ld.shared.u32 	%r113, [%r98+44];
	st.local.u16 	[%rd2+40], %r113;
	bfe.u32 	%r114, %r113, 16, 8;
	st.local.u8 	[%rd2+42], %r114;
	ld.shared.u32 	%r115, [%r98+48];
	st.local.u16 	[%rd2+44], %r115;
	bfe.u32 	%r116, %r115, 16, 8;
	st.local.u8 	[%rd2+46], %r116;
	ld.shared.u32 	%r117, [%r98+52];
	st.local.u16 	[%rd2+48], %r117;
	bfe.u32 	%r118, %r117, 16, 8;
	st.local.u8 	[%rd2+50], %r118;
	ld.shared.u32 	%r119, [%r98+56];
	st.local.u16 	[%rd2+52], %r119;
	bfe.u32 	%r120, %r119, 16, 8;
	st.local.u8 	[%rd2+54], %r120;
	ld.shared.u32 	%r121, [%r98+60];
	st.local.u16 	[%rd2+56], %r121;
	bfe.u32 	%r122, %r121, 16, 8;
	st.local.u8 	[%rd2+58], %r122;
	ld.shared.u32 	%r123, [%r98+64];
	st.local.u16 	[%rd2+60], %r123;
	bfe.u32 	%r124, %r123, 16, 8;
	st.local.u8 	[%rd2+62], %r124;
	ld.shared.u32 	%r125, [%r98+68];
	st.local.u16 	[%rd2+64], %r125;
	bfe.u32 	%r126, %r125, 16, 8;
	st.local.u8 	[%rd2+66], %r126;
	ld.shared.u32 	%r127, [%r98+72];
	st.local.u16 	[%rd2+68], %r127;
	bfe.u32 	%r128, %r127, 16, 8;
	st.local.u8 	[%rd2+70], %r128;
	ld.shared.u32 	%r129, [%r98+76];
	st.local.u16 	[%rd2+72], %r129;
	bfe.u32 	%r130, %r129, 16, 8;
	st.local.u8 	[%rd2+74], %r130;
	.pragma "used_bytes_mask 7";
	ld.local.u32 	%r131, [%rd2+12];
	bfe.u32 	%r132, %r131, 0, 8;
	bfe.u32 	%r133, %r131, 8, 8;
	bfe.u32 	%r134, %r131, 16, 8;
	ld.local.v2.b32 	{%r135, %r136}, [%rd2+16];
	st.local.u32 	[%rd21], %r135;
	cvt.u64.u32 	%rd72, %r132;
	and.b64  	%rd73, %rd72, 255;
	add.s64 	%rd74, %rd21, %rd73;
	ld.local.u8 	%rd75, [%rd74];
	cvt.u64.u32 	%rd76, %r133;
	and.b64  	%rd77, %rd76, 255;
	add.s64 	%rd78, %rd21, %rd77;
	ld.local.u8 	%rd79, [%rd78];
	cvt.u64.u32 	%rd80, %r134;
	and.b64  	%rd81, %rd80, 255;
	add.s64 	%rd82, %rd21, %rd81;
	ld.local.u8 	%rd83, [%rd82];
	st.local.u32 	[%rd20], %r136;
	add.s64 	%rd84, %rd20, %rd75;
	ld.local.u8 	%rd85, [%rd84];
	add.s64 	%rd86, %rd20, %rd79;
	ld.local.u8 	%rd87, [%rd86];
	add.s64 	%rd88, %rd20, %rd83;
	ld.local.u8 	%rd89, [%rd88];
	ld.local.v2.b32 	{%r137, %r138}, [%rd2+24];
	st.local.u32 	[%rd19], %r137;
	add.s64 	%rd90, %rd19, %rd85;
	ld.local.u8 	%rd91, [%rd90];
	add.s64 	%rd92, %rd19, %rd87;
	ld.local.u8 	%rd93, [%rd92];
	add.s64 	%rd94, %rd19, %rd89;
	ld.local.u8 	%rd95, [%rd94];
	st.local.u32 	[%rd18], %r138;
	add.s64 	%rd96, %rd18, %rd91;
	ld.local.u8 	%rd97, [%rd96];
	add.s64 	%rd98, %rd18, %rd93;
	ld.local.u8 	%rd99, [%rd98];
	add.s64 	%rd100, %rd18, %rd95;
	ld.local.u8 	%rd101, [%rd100];
	ld.local.v2.b32 	{%r139, %r140}, [%rd2+32];
	st.local.u32 	[%rd17], %r139;
	add.s64 	%rd102, %rd17, %rd97;
	ld.local.u8 	%rd103, [%rd102];
	add.s64 	%rd104, %rd17, %rd99;
	ld.local.u8 	%rd105, [%rd104];
	add.s64 	%rd106, %rd17, %rd101;
	ld.local.u8 	%rd107, [%rd106];
	st.local.u32 	[%rd16], %r140;
	add.s64 	%rd108, %rd16, %rd103;
	ld.local.u8 	%rd109, [%rd108];
	add.s64 	%rd110, %rd16, %rd105;
	ld.local.u8 	%rd111, [%rd110];
	add.s64 	%rd112, %rd16, %rd107;
	ld.local.u8 	%rd113, [%rd112];
	ld.local.v2.b32 	{%r141, %r142}, [%rd2+40];
	st.local.u32 	[%rd15], %r141;
	add.s64 	%rd114, %rd15, %rd109;
	ld.local.u8 	%rd115, [%rd114];
	add.s64 	%rd116, %rd15, %rd111;
	ld.local.u8 	%rd117, [%rd116];
	add.s64 	%rd118, %rd15, %rd113;
	ld.local.u8 	%rd119, [%rd118];
	st.local.u32 	[%rd14], %r142;
	add.s64 	%rd120, %rd14, %rd115;
	ld.local.u8 	%rd121, [%rd120];
	add.s64 	%rd122, %rd14, %rd117;
	ld.local.u8 	%rd123, [%rd122];
	add.s64 	%rd124, %rd14, %rd119;
	ld.local.u8 	%rd125, [%rd124];
	ld.local.v2.b32 	{%r143, %r144}, [%rd2+48];
	st.local.u32 	[%rd13], %r143;
	add.s64 	%rd126, %rd13, %rd121;
	ld.local.u8 	%rd127, [%rd126];
	add.s64 	%rd128, %rd13, %rd123;
	ld.local.u8 	%rd129, [%rd128];
	add.s64 	%rd130, %rd13, %rd125;
	ld.local.u8 	%rd131, [%rd130];
	st.local.u32 	[%rd12], %r144;
	add.s64 	%rd132, %rd12, %rd127;
	ld.local.u8 	%rd133, [%rd132];
	add.s64 	%rd134, %rd12, %rd129;
	ld.local.u8 	%rd135, [%rd134];
	add.s64 	%rd136, %rd12, %rd131;
	ld.local.u8 	%rd137, [%rd136];
	ld.local.v2.b32 	{%r145, %r146}, [%rd2+56];
	st.local.u32 	[%rd11], %r145;
	add.s64 	%rd138, %rd11, %rd133;
	ld.local.u8 	%rd139, [%rd138];
	add.s64 	%rd140, %rd11, %rd135;
	ld.local.u8 	%rd141, [%rd140];
	add.s64 	%rd142, %rd11, %rd137;
	ld.local.u8 	%rd143, [%rd142];
	st.local.u32 	[%rd10], %r146;
	add.s64 	%rd144, %rd10, %rd139;
	ld.local.u8 	%rd145, [%rd144];
	add.s64 	%rd146, %rd10, %rd141;
	ld.local.u8 	%rd147, [%rd146];
	add.s64 	%rd148, %rd10, %rd143;
	ld.local.u8 	%rd149, [%rd148];
	ld.local.v2.b32 	{%r147, %r148}, [%rd2+64];
	st.local.u32 	[%rd9], %r147;
	add.s64 	%rd150, %rd9, %rd145;
	ld.local.u8 	%rd151, [%rd150];
	add.s64 	%rd152, %rd9, %rd147;
	ld.local.u8 	%rd153, [%rd152];
	add.s64 	%rd154, %rd9, %rd149;
	ld.local.u8 	%rd155, [%rd154];
	st.local.u32 	[%rd8], %r148;
	add.s64 	%rd156, %rd8, %rd151;
	ld.local.u8 	%rd157, [%rd156];
	add.s64 	%rd158, %rd8, %rd153;
	ld.local.u8 	%rd159, [%rd158];
	add.s64 	%rd160, %rd8, %rd155;
	ld.local.u8 	%rd161, [%rd160];
	ld.local.u32 	%r149, [%rd2+72];
	st.local.u32 	[%rd7], %r149;
	add.s64 	%rd162, %rd7, %rd157;
	ld.local.u8 	%rs14, [%rd162];
	add.s64 	%rd163, %rd7, %rd159;
	ld.local.u8 	%rs15, [%rd163];
	add.s64 	%rd164, %rd7, %rd161;
	ld.local.u8 	%rs16, [%rd164];
	// begin inline asm
	mov.u32 %r66, %laneid;
	// end inline asm
	ld.local.u8 	%r150, [%rd6+3];
	shl.b32 	%r151, %r150, 24;
	cvt.u32.u16 	%r152, %rs15;
	cvt.u32.u16 	%r153, %rs14;
	prmt.b32 	%r154, %r153, %r152, 0x3340U;
	cvt.u32.u16 	%r155, %rs16;
	prmt.b32 	%r156, %r155, %r150, 0x3340U;
	prmt.b32 	%r157, %r154, %r156, 0x5410U;
	st.local.u32 	[%rd5], %r157;
	shl.b32 	%r158, %r155, 16;
	and.b32  	%r159, %r158, 16711680;
	mul.wide.u16 	%r160, %rs15, 256;
	and.b32  	%r161, %r153, 255;
	or.b32  	%r162, %r159, %r160;
	or.b32  	%r163, %r162, %r161;
	or.b32  	%r68, %r163, %r151;
	mov.b32 	%r94, 1;
	mov.b32 	%r95, 0;
	mov.b32 	%r96, -1;
	// begin inline asm
	shfl.sync.up.b32 %r67, %r68, %r94, %r95, %r96;
	// end inline asm
	shr.u32 	%r164, %r67, 8;
	shr.u32 	%r165, %r67, 16;
	and.b32  	%r166, %r67, 255;
	cvt.u64.u32 	%rd165, %r166;
	add.s64 	%rd166, %rd5, %rd165;
	ld.local.u8 	%rs17, [%rd166];
	and.b32  	%r167, %r164, 255;
	cvt.u64.u32 	%rd167, %r167;
	add.s64 	%rd168, %rd5, %rd167;
	ld.local.u8 	%rs18, [%rd168];
	and.b32  	%r168, %r165, 255;
	cvt.u64.u32 	%rd169, %r168;
	add.s64 	%rd170, %rd5, %rd169;
	ld.local.u8 	%rs19, [%rd170];
	setp.lt.s32 	%p8, %r66, 1;
	selp.b16 	%rs20, %rs14, %rs17, %p8;
	selp.b16 	%rs21, %rs15, %rs18, %p8;
	selp.b16 	%rs22, %rs16, %rs19, %p8;
	cvt.u32.u16 	%r169, %rs21;
	cvt.u32.u16 	%r170, %rs20;
	prmt.b32 	%r171, %r170, %r169, 0x3340U;
	cvt.u32.u16 	%r172, %rs22;
	prmt.b32 	%r173, %r172, %r150, 0x3340U;
	prmt.b32 	%r174, %r171, %r173, 0x5410U;
	st.local.u32 	[%rd5], %r174;
	shl.b32 	%r175, %r172, 16;
	and.b32  	%r176, %r175, 16711680;
	and.b16  	%rs23, %rs21, 255;
	mul.wide.u16 	%r177, %rs23, 256;
	and.b32  	%r178, %r170, 255;
	or.b32  	%r179, %r176, %r177;
	or.b32  	%r180, %r179, %r178;
	or.b32  	%r73, %r180, %r151;
	mov.b32 	%r74, 2;
	// begin inline asm
	shfl.sync.up.b32 %r72, %r73, %r74, %r95, %r96;
	// end inline asm
	shr.u32 	%r181, %r72, 8;
	shr.u32 	%r182, %r72, 16;
	and.b32  	%r183, %r72, 255;
	cvt.u64.u32 	%rd171, %r183;
	add.s64 	%rd172, %rd5, %rd171;
	ld.local.u8 	%rs24, [%rd172];
	and.b32  	%r184, %r181, 255;
	cvt.u64.u32 	%rd173, %r184;
	add.s64 	%rd174, %rd5, %rd173;
	ld.local.u8 	%rs25, [%rd174];
	and.b32  	%r185, %r182, 255;
	cvt.u64.u32 	%rd175, %r185;
	add.s64 	%rd176, %rd5, %rd175;
	ld.local.u8 	%rs26, [%rd176];
	setp.lt.s32 	%p9, %r66, 2;
	selp.b16 	%rs27, %rs20, %rs24, %p9;
	selp.b16 	%rs28, %rs21, %rs25, %p9;
	selp.b16 	%rs29, %rs22, %rs26, %p9;
	cvt.u32.u16 	%r186, %rs28;
	cvt.u32.u16 	%r187, %rs27;
	prmt.b32 	%r188, %r187, %r186, 0x3340U;
	cvt.u32.u16 	%r189, %rs29;
	prmt.b32 	%r190, %r189, %r150, 0x3340U;
	prmt.b32 	%r191, %r188, %r190, 0x5410U;
	st.local.u32 	[%rd5], %r191;
	shl.b32 	%r192, %r189, 16;
	and.b32  	%r193, %r192, 16711680;
	and.b16  	%rs30, %rs28, 255;
	mul.wide.u16 	%r194, %rs30, 256;
	and.b32  	%r195, %r187, 255;
	or.b32  	%r196, %r193, %r194;
	or.b32  	%r197, %r196, %r195;
	or.b32  	%r78, %r197, %r151;
	mov.b32 	%r79, 4;
	// begin inline asm
	shfl.sync.up.b32 %r77, %r78, %r79, %r95, %r96;
	// end inline asm
	shr.u32 	%r198, %r77, 8;
	shr.u32 	%r199, %r77, 16;
	and.b32  	%r200, %r77, 255;
	cvt.u64.u32 	%rd177, %r200;
	add.s64 	%rd178, %rd5, %rd177;
	ld.local.u8 	%rs31, [%rd178];
	and.b32  	%r201, %r198, 255;
	cvt.u64.u32 	%rd179, %r201;
	add.s64 	%rd180, %rd5, %rd179;
	ld.local.u8 	%rs32, [%rd180];
	and.b32  	%r202, %r199, 255;
	cvt.u64.u32 	%rd181, %r202;
	add.s64 	%rd182, %rd5, %rd181;
	ld.local.u8 	%rs33, [%rd182];
	setp.lt.s32 	%p10, %r66, 4;
	selp.b16 	%rs34, %rs27, %rs31, %p10;
	selp.b16 	%rs35, %rs28, %rs32, %p10;
	selp.b16 	%rs36, %rs29, %rs33, %p10;
	cvt.u32.u16 	%r203, %rs35;
	cvt.u32.u16 	%r204, %rs34;
	prmt.b32 	%r205, %r204, %r203, 0x3340U;
	cvt.u32.u16 	%r206, %rs36;
	prmt.b32 	%r207, %r206, %r150, 0x3340U;
	prmt.b32 	%r208, %r205, %r207, 0x5410U;
	st.local.u32 	[%rd5], %r208;
	shl.b32 	%r209, %r206, 16;
	and.b32  	%r210, %r209, 16711680;
	and.b16  	%rs37, %rs35, 255;
	mul.wide.u16 	%r211, %rs37, 256;
	and.b32  	%r212, %r204, 255;
	or.b32  	%r213, %r210, %r211;
	or.b32  	%r214, %r213, %r212;
	or.b32  	%r83, %r214, %r151;
	mov.b32 	%r84, 8;
	// begin inline asm
	shfl.sync.up.b32 %r82, %r83, %r84, %r95, %r96;
	// end inline asm
	shr.u32 	%r215, %r82, 8;
	shr.u32 	%r216, %r82, 16;
	and.b32  	%r217, %r82, 255;
	cvt.u64.u32 	%rd183, %r217;
	add.s64 	%rd184, %rd5, %rd183;
	ld.local.u8 	%rs38, [%rd184];
	and.b32  	%r218, %r215, 255;
	cvt.u64.u32 	%rd185, %r218;
	add.s64 	%rd186, %rd5, %rd185;
	ld.local.u8 	%rs39, [%rd186];
	and.b32  	%r219, %r216, 255;
	cvt.u64.u32 	%rd187, %r219;
	add.s64 	%rd188, %rd5, %rd187;
	ld.local.u8 	%rs40, [%rd188];
	setp.lt.s32 	%p11, %r66, 8;
	selp.b16 	%rs41, %rs34, %rs38, %p11;
	selp.b16 	%rs42, %rs35, %rs39, %p11;
	selp.b16 	%rs43, %rs36, %rs40, %p11;
	cvt.u32.u16 	%r220, %rs42;
	cvt.u32.u16 	%r221, %rs41;
	prmt.b32 	%r222, %r221, %r220, 0x3340U;
	cvt.u32.u16 	%r223, %rs43;
	prmt.b32 	%r224, %r223, %r150, 0x3340U;
	prmt.b32 	%r225, %r222, %r224, 0x5410U;
	st.local.u32 	[%rd5], %r225;
	shl.b32 	%r226, %r223, 16;
	and.b32  	%r227, %r226, 16711680;
	and.b16  	%rs44, %rs42, 255;
	mul.wide.u16 	%r228, %rs44, 256;
	and.b32  	%r229, %r221, 255;
	or.b32  	%r230, %r227, %r228;
	or.b32  	%r231, %r230, %r229;
	or.b32  	%r88, %r231, %r151;
	mov.b32 	%r89, 16;
	// begin inline asm
	shfl.sync.up.b32 %r87, %r88, %r89, %r95, %r96;
	// end inline asm
	shr.u32 	%r232, %r87, 8;
	shr.u32 	%r233, %r87, 16;
	and.b32  	%r234, %r87, 255;
	cvt.u64.u32 	%rd189, %r234;
	add.s64 	%rd190, %rd5, %rd189;
	ld.local.u8 	%rs45, [%rd190];
	and.b32  	%r235, %r232, 255;
	cvt.u64.u32 	%rd191, %r235;
	add.s64 	%rd192, %rd5, %rd191;
	ld.local.u8 	%rs46, [%rd192];
	and.b32  	%r236, %r233, 255;
	cvt.u64.u32 	%rd193, %r236;
	add.s64 	%rd194, %rd5, %rd193;
	ld.local.u8 	%rs47, [%rd194];
	setp.lt.s32 	%p12, %r66, 16;
	selp.b16 	%rs48, %rs41, %rs45, %p12;
	selp.b16 	%rs49, %rs42, %rs46, %p12;
	selp.b16 	%rs50, %rs43, %rs47, %p12;
	st.local.v2.u8 	[%rd6], {%rs48, %rs49};
	st.local.u8 	[%rd6+2], %rs50;
	cvt.u32.u16 	%r237, %rs50;
	shl.b32 	%r238, %r237, 16;
	and.b32  	%r239, %r238, 16711680;
	and.b16  	%rs51, %rs49, 255;
	mul.wide.u16 	%r240, %rs51, 256;
	cvt.u32.u16 	%r241, %rs48;
	and.b32  	%r242, %r241, 255;
	or.b32  	%r243, %r240, %r242;
	or.b32  	%r244, %r243, %r239;
	or.b32  	%r245, %r244, %r151;
	shfl.sync.idx.b32	%r14|%p13, %r245, 31, 31, -1;
	cvt.u64.u16 	%rd195, %rs1;
	and.b64  	%rd196, %rd195, 255;
	add.s64 	%rd197, %rd6, %rd196;
	ld.local.u8 	%r246, [%rd197];
	cvt.u64.u16 	%rd198, %rs2;
	and.b64  	%rd199, %rd198, 255;
	add.s64 	%rd200, %rd6, %rd199;
	ld.local.u8 	%rs52, [%rd200];
	cvt.u64.u16 	%rd201, %rs3;
	and.b64  	%rd202, %rd201, 255;
	add.s64 	%rd203, %rd6, %rd202;
	ld.local.u8 	%r247, [%rd203];
	shl.b32 	%r248, %r247, 16;
	mul.wide.u16 	%r249, %rs52, 256;
	or.b32  	%r250, %r249, %r246;
	or.b32  	%r251, %r250, %r248;
	or.b32  	%r93, %r251, %r151;
	// begin inline asm
	shfl.sync.up.b32 %r92, %r93, %r94, %r95, %r96;
	// end inline asm
	cvt.u16.u32 	%rs53, %r92;
	shr.u32 	%r252, %r92, 8;
	cvt.u16.u32 	%rs54, %r252;
	{ .reg .b16 tmp; mov.b32 {tmp, %rs55}, %r92; }
	setp.eq.s32 	%p14, %r66, 0;
	selp.b16 	%rs56, %rs3, %rs55, %p14;
	selp.b16 	%rs57, %rs2, %rs54, %p14;
	selp.b16 	%rs58, %rs1, %rs53, %p14;
	ld.shared.u32 	%r253, [%r98+16];
	st.local.u16 	[%rd2+12], %r253;
	bfe.u32 	%r254, %r253, 16, 8;
	st.local.u8 	[%rd2+14], %r254;
	ld.shared.u32 	%r255, [%r98+20];
	st.local.u16 	[%rd2+16], %r255;
	bfe.u32 	%r256, %r255, 16, 8;
	st.local.u8 	[%rd2+18], %r256;
	ld.shared.u32 	%r257, [%r98+24];
	st.local.u16 	[%rd2+20], %r257;
	bfe.u32 	%r258, %r257, 16, 8;
	st.local.u8 	[%rd2+22], %r258;
	ld.shared.u32 	%r259, [%r98+28];
	st.local.u16 	[%rd2+24], %r259;
	bfe.u32 	%r260, %r259, 16, 8;
	st.local.u8 	[%rd2+26], %r260;
	ld.shared.u32 	%r261, [%r98+32];
	st.local.u16 	[%rd2+28], %r261;
	bfe.u32 	%r262, %r261, 16, 8;
	st.local.u8 	[%rd2+30], %r262;
	ld.shared.u32 	%r263, [%r98+36];
	st.local.u16 	[%rd2+32], %r263;
	bfe.u32 	%r264, %r263, 16, 8;
	st.local.u8 	[%rd2+34], %r264;
	ld.shared.u32 	%r265, [%r98+40];
	st.local.u16 	[%rd2+36], %r265;
	bfe.u32 	%r266, %r265, 16, 8;
	st.local.u8 	[%rd2+38], %r266;
	ld.shared.u32 	%r267, [%r98+44];
	st.local.u16 	[%rd2+40], %r267;
	bfe.u32 	%r268, %r267, 16, 8;
	st.local.u8 	[%rd2+42], %r268;
	ld.shared.u32 	%r269, [%r98+48];
	st.local.u16 	[%rd2+44], %r269;
	bfe.u32 	%r270, %r269, 16, 8;
	st.local.u8 	[%rd2+46], %r270;
	ld.shared.u32 	%r271, [%r98+52];
	st.local.u16 	[%rd2+48], %r271;
	bfe.u32 	%r272, %r271, 16, 8;
	st.local.u8 	[%rd2+50], %r272;
	ld.shared.u32 	%r273, [%r98+56];
	st.local.u16 	[%rd2+52], %r273;
	bfe.u32 	%r274, %r273, 16, 8;
	st.local.u8 	[%rd2+54], %r274;
	ld.shared.u32 	%r275, [%r98+60];
	st.local.u16 	[%rd2+56], %r275;
	bfe.u32 	%r276, %r275, 16, 8;
	st.local.u8 	[%rd2+58], %r276;
	ld.shared.u32 	%r277, [%r98+64];
	st.local.u16 	[%rd2+60], %r277;
	bfe.u32 	%r278, %r277, 16, 8;
	st.local.u8 	[%rd2+62], %r278;
	ld.shared.u32 	%r279, [%r98+68];
	st.local.u16 	[%rd2+64], %r279;
	bfe.u32 	%r280, %r279, 16, 8;
	st.local.u8 	[%rd2+66], %r280;
	ld.shared.u32 	%r281, [%r98+72];
	st.local.u16 	[%rd2+68], %r281;
	bfe.u32 	%r282, %r281, 16, 8;
	st.local.u8 	[%rd2+70], %r282;
	ld.shared.u32 	%r283, [%r98+76];
	st.local.u16 	[%rd2+72], %r283;
	bfe.u32 	%r284, %r283, 16, 8;
	st.local.u8 	[%rd2+74], %r284;
	ld.local.u32 	%r285, [%rd2+12];
	st.local.u32 	[%rd4], %r285;
	cvt.u64.u16 	%rd204, %rs58;
	and.b64  	%rd205, %rd204, 255;
	add.s64 	%rd206, %rd4, %rd205;
	ld.local.u8 	%rs59, [%rd206];
	cvt.u64.u16 	%rd207, %rs57;
	and.b64  	%rd208, %rd207, 255;
	add.s64 	%rd209, %rd4, %rd208;
	ld.local.u8 	%rs60, [%rd209];
	cvt.u64.u16 	%rd210, %rs56;
	and.b64  	%rd211, %rd210, 255;
	add.s64 	%rd212, %rd4, %rd211;
	ld.local.u8 	%rs61, [%rd212];
	st.local.v2.u8 	[%rd4], {%rs59, %rs60};
	st.local.v2.u8 	[%rd2+12], {%rs58, %rs57};
	st.local.u8 	[%rd2+14], %rs56;
	cvt.u64.u16 	%rd213, %rs59;
	and.b64  	%rd214, %rd213, 255;
	add.s64 	%rd215, %rd2, %rd214;
	ld.local.u8 	%rs62, [%rd215+16];
	cvt.u64.u16 	%rd216, %rs60;
	and.b64  	%rd217, %rd216, 255;
	add.s64 	%rd218, %rd2, %rd217;
	ld.local.u8 	%rs63, [%rd218+16];
	cvt.u64.u16 	%rd219, %rs61;
	and.b64  	%rd220, %rd219, 255;
	add.s64 	%rd221, %rd2, %rd220;
	ld.local.u8 	%rs64, [%rd221+16];
	st.local.v2.u8 	[%rd2+16], {%rs59, %rs60};
	st.local.u8 	[%rd2+18], %rs61;
	cvt.u64.u16 	%rd222, %rs62;
	and.b64  	%rd223, %rd222, 255;
	add.s64 	%rd224, %rd2, %rd223;
	ld.local.u8 	%rs65, [%rd224+20];
	cvt.u64.u16 	%rd225, %rs63;
	and.b64  	%rd226, %rd225, 255;
	add.s64 	%rd227, %rd2, %rd226;
	ld.local.u8 	%rs66, [%rd227+20];
	cvt.u64.u16 	%rd228, %rs64;
	and.b64  	%rd229, %rd228, 255;
	add.s64 	%rd230, %rd2, %rd229;
	ld.local.u8 	%rs67, [%rd230+20];
	st.local.v2.u8 	[%rd2+20], {%rs62, %rs63};
	st.local.u8 	[%rd2+22], %rs64;
	cvt.u64.u16 	%rd231, %rs65;
	and.b64  	%rd232, %rd231, 255;
	add.s64 	%rd233, %rd2, %rd232;
	ld.local.u8 	%rs68, [%rd233+24];
	cvt.u64.u16 	%rd234, %rs66;
	and.b64  	%rd235, %rd234, 255;
	add.s64 	%rd236, %rd2, %rd235;
	ld.local.u8 	%rs69, [%rd236+24];
	cvt.u64.u16 	%rd237, %rs67;
	and.b64  	%rd238, %rd237, 255;
	add.s64 	%rd239, %rd2, %rd238;
	ld.local.u8 	%rs70, [%rd239+24];
	st.local.v2.u8 	[%rd2+24], {%rs65, %rs66};
	st.local.u8 	[%rd2+26], %rs67;
	cvt.u64.u16 	%rd240, %rs68;
	and.b64  	%rd241, %rd240, 255;
	add.s64 	%rd242, %rd2, %rd241;
	ld.local.u8 	%rs71, [%rd242+28];
	cvt.u64.u16 	%rd243, %rs69;
	and.b64  	%rd244, %rd243, 255;
	add.s64 	%rd245, %rd2, %rd244;
	ld.local.u8 	%rs72, [%rd245+28];
	cvt.u64.u16 	%rd246, %rs70;
	and.b64  	%rd247, %rd246, 255;
	add.s64 	%rd248, %rd2, %rd247;
	ld.local.u8 	%rs73, [%rd248+28];
	st.local.v2.u8 	[%rd2+28], {%rs68, %rs69};
	st.local.u8 	[%rd2+30], %rs70;
	cvt.u64.u16 	%rd249, %rs71;
	and.b64  	%rd250, %rd249, 255;
	add.s64 	%rd251, %rd2, %rd250;
	ld.local.u8 	%rs74, [%rd251+32];
	cvt.u64.u16 	%rd252, %rs72;
	and.b64  	%rd253, %rd252, 255;
	add.s64 	%rd254, %rd2, %rd253;
	ld.local.u8 	%rs75, [%rd254+32];
	cvt.u64.u16 	%rd255, %rs73;
	and.b64  	%rd256, %rd255, 255;
	add.s64 	%rd257, %rd2, %rd256;
	ld.local.u8 	%rs76, [%rd257+32];
	st.local.v2.u8 	[%rd2+32], {%rs71, %rs72};
	st.local.u8 	[%rd2+34], %rs73;
	cvt.u64.u16 	%rd258, %rs74;
	and.b64  	%rd259, %rd258, 255;
	add.s64 	%rd260, %rd2, %rd259;
	ld.local.u8 	%rs77, [%rd260+36];
	cvt.u64.u16 	%rd261, %rs75;
	and.b64  	%rd262, %rd261, 255;
	add.s64 	%rd263, %rd2, %rd262;
	ld.local.u8 	%rs78, [%rd263+36];
	cvt.u64.u16 	%rd264, %rs76;
	and.b64  	%rd265, %rd264, 255;
	add.s64 	%rd266, %rd2, %rd265;
	ld.local.u8 	%rs79, [%rd266+36];
	st.local.v2.u8 	[%rd2+36], {%rs74, %rs75};
	st.local.u8 	[%rd2+38], %rs76;
	cvt.u64.u16 	%rd267, %rs77;
	and.b64  	%rd268, %rd267, 255;
	add.s64 	%rd269, %rd2, %rd268;
	ld.local.u8 	%rs80, [%rd269+40];
	cvt.u64.u16 	%rd270, %rs78;
	and.b64  	%rd271, %rd270, 255;
	add.s64 	%rd272, %rd2, %rd271;
	ld.local.u8 	%rs81, [%rd272+40];
	cvt.u64.u16 	%rd273, %rs79;
	and.b64  	%rd274, %rd273, 255;
	add.s64 	%rd275, %rd2, %rd274;
	ld.local.u8 	%rs82, [%rd275+40];
	st.local.v2.u8 	[%rd2+40], {%rs77, %rs78};
	st.local.u8 	[%rd2+42], %rs79;
	cvt.u64.u16 	%rd276, %rs80;
	and.b64  	%rd277, %rd276, 255;
	add.s64 	%rd278, %rd2, %rd277;
	ld.local.u8 	%rs83, [%rd278+44];
	cvt.u64.u16 	%rd279, %rs81;
	and.b64  	%rd280, %rd279, 255;
	add.s64 	%rd281, %rd2, %rd280;
	ld.local.u8 	%rs84, [%rd281+44];
	cvt.u64.u16 	%rd282, %rs82;
	and.b64  	%rd283, %rd282, 255;
	add.s64 	%rd284, %rd2, %rd283;
	ld.local.u8 	%rs85, [%rd284+44];
	st.local.v2.u8 	[%rd2+44], {%rs80, %rs81};
	st.local.u8 	[%rd2+46], %rs82;
	cvt.u64.u16 	%rd285, %rs83;
	and.b64  	%rd286, %rd285, 255;
	add.s64 	%rd287, %rd2, %rd286;
	ld.local.u8 	%rs86, [%rd287+48];
	cvt.u64.u16 	%rd288, %rs84;
	and.b64  	%rd289, %rd288, 255;
	add.s64 	%rd290, %rd2, %rd289;
	ld.local.u8 	%rs87, [%rd290+48];
	cvt.u64.u16 	%rd291, %rs85;
	and.b64  	%rd292, %rd291, 255;
	add.s64 	%rd293, %rd2, %rd292;
	ld.local.u8 	%rs88, [%rd293+48];
	st.local.v2.u8 	[%rd2+48], {%rs83, %rs84};
	st.local.u8 	[%rd2+50], %rs85;
	cvt.u64.u16 	%rd294, %rs86;
	and.b64  	%rd295, %rd294, 255;
	add.s64 	%rd296, %rd2, %rd295;
	ld.local.u8 	%rs89, [%rd296+52];
	cvt.u64.u16 	%rd297, %rs87;
	and.b64  	%rd298, %rd297, 255;
	add.s64 	%rd299, %rd2, %rd298;
	ld.local.u8 	%rs90, [%rd299+52];
	cvt.u64.u16 	%rd300, %rs88;
	and.b64  	%rd301, %rd300, 255;
	add.s64 	%rd302, %rd2, %rd301;
	ld.local.u8 	%rs91, [%rd302+52];
	st.local.v2.u8 	[%rd2+52], {%rs86, %rs87};
	st.local.u8 	[%rd2+54], %rs88;
	cvt.u64.u16 	%rd303, %rs89;
	and.b64  	%rd304, %rd303, 255;
	add.s64 	%rd305, %rd2, %rd304;
	ld.local.u8 	%rs92, [%rd305+56];
	cvt.u64.u16 	%rd306, %rs90;
	and.b64  	%rd307, %rd306, 255;
	add.s64 	%rd308, %rd2, %rd307;
	ld.local.u8 	%rs93, [%rd308+56];
	cvt.u64.u16 	%rd309, %rs91;
	and.b64  	%rd310, %rd309, 255;
	add.s64 	%rd311, %rd2, %rd310;
	ld.local.u8 	%rs94, [%rd311+56];
	st.local.v2.u8 	[%rd2+56], {%rs89, %rs90};
	st.local.u8 	[%rd2+58], %rs91;
	cvt.u64.u16 	%rd312, %rs92;
	and.b64  	%rd313, %rd312, 255;
	add.s64 	%rd314, %rd2, %rd313;
	ld.local.u8 	%rs95, [%rd314+60];
	cvt.u64.u16 	%rd315, %rs93;
	and.b64  	%rd316, %rd315, 255;
	add.s64 	%rd317, %rd2, %rd316;
	ld.local.u8 	%rs96, [%rd317+60];
	cvt.u64.u16 	%rd318, %rs94;
	and.b64  	%rd319, %rd318, 255;
	add.s64 	%rd320, %rd2, %rd319;
	ld.local.u8 	%rs97, [%rd320+60];
	st.local.v2.u8 	[%rd2+60], {%rs92, %rs93};
	st.local.u8 	[%rd2+62], %rs94;
	cvt.u64.u16 	%rd321, %rs95;
	and.b64  	%rd322, %rd321, 255;
	add.s64 	%rd323, %rd2, %rd322;
	ld.local.u8 	%rs98, [%rd323+64];
	cvt.u64.u16 	%rd324, %rs96;
	and.b64  	%rd325, %rd324, 255;
	add.s64 	%rd326, %rd2, %rd325;
	ld.local.u8 	%rs99, [%rd326+64];
	cvt.u64.u16 	%rd327, %rs97;
	and.b64  	%rd328, %rd327, 255;
	add.s64 	%rd329, %rd2, %rd328;
	ld.local.u8 	%rs100, [%rd329+64];
	st.local.v2.u8 	[%rd2+64], {%rs95, %rs96};
	st.local.u8 	[%rd2+66], %rs97;
	cvt.u64.u16 	%rd330, %rs98;
	and.b64  	%rd331, %rd330, 255;
	add.s64 	%rd332, %rd2, %rd331;
	ld.local.u8 	%rs101, [%rd332+68];
	cvt.u64.u16 	%rd333, %rs99;
	and.b64  	%rd334, %rd333, 255;
	add.s64 	%rd335, %rd2, %rd334;
	ld.local.u8 	%rs102, [%rd335+68];
	cvt.u64.u16 	%rd336, %rs100;
	and.b64  	%rd337, %rd336, 255;
	add.s64 	%rd338, %rd2, %rd337;
	ld.local.u8 	%rs103, [%rd338+68];
	st.local.v2.u8 	[%rd2+68], {%rs98, %rs99};
	st.local.u8 	[%rd2+70], %rs100;
	st.local.v2.u8 	[%rd2+72], {%rs101, %rs102};
	st.local.u8 	[%rd2+74], %rs103;
	ld.local.u32 	%r286, [%rd2+12];
	st.shared.u16 	[%r98+16], %r286;
	bfe.u32 	%r287, %r286, 16, 8;
	st.shared.u8 	[%r98+18], %r287;
	ld.local.u32 	%r288, [%rd2+16];
	st.shared.u16 	[%r98+20], %r288;
	bfe.u32 	%r289, %r288, 16, 8;
	st.shared.u8 	[%r98+22], %r289;
	ld.local.u32 	%r290, [%rd2+20];
	st.shared.u16 	[%r98+24], %r290;
	bfe.u32 	%r291, %r290, 16, 8;
	st.shared.u8 	[%r98+26], %r291;
	ld.local.u32 	%r292, [%rd2+24];
	st.shared.u16 	[%r98+28], %r292;
	bfe.u32 	%r293, %r292, 16, 8;
	st.shared.u8 	[%r98+30], %r293;
	ld.local.u32 	%r294, [%rd2+28];
	st.shared.u16 	[%r98+32], %r294;
	bfe.u32 	%r295, %r294, 16, 8;
	st.shared.u8 	[%r98+34], %r295;
	ld.local.u32 	%r296, [%rd2+32];
	st.shared.u16 	[%r98+36], %r296;
	bfe.u32 	%r297, %r296, 16, 8;
	st.shared.u8 	[%r98+38], %r297;
	ld.local.u32 	%r298, [%rd2+36];
	st.shared.u16 	[%r98+40], %r298;
	bfe.u32 	%r299, %r298, 16, 8;
	st.shared.u8 	[%r98+42], %r299;
	ld.local.u32 	%r300, [%rd2+40];
	st.shared.u16 	[%r98+44], %r300;
	bfe.u32 	%r301, %r300, 16, 8;
	st.shared.u8 	[%r98+46], %r301;
	ld.local.u32 	%r302, [%rd2+44];
	st.shared.u16 	[%r98+48], %r302;
	bfe.u32 	%r303, %r302, 16, 8;
	st.shared.u8 	[%r98+50], %r303;
	ld.local.u32 	%r304, [%rd2+48];
	st.shared.u16 	[%r98+52], %r304;
	bfe.u32 	%r305, %r304, 16, 8;
	st.shared.u8 	[%r98+54], %r305;
	ld.local.u32 	%r306, [%rd2+52];
	st.shared.u16 	[%r98+56], %r306;
	bfe.u32 	%r307, %r306, 16, 8;
	st.shared.u8 	[%r98+58], %r307;
	ld.local.u32 	%r308, [%rd2+56];
	st.shared.u16 	[%r98+60], %r308;
	bfe.u32 	%r309, %r308, 16, 8;
	st.shared.u8 	[%r98+62], %r309;
	ld.local.u32 	%r310, [%rd2+60];
	st.shared.u16 	[%r98+64], %r310;
	bfe.u32 	%r311, %r310, 16, 8;
	st.shared.u8 	[%r98+66], %r311;
	ld.local.u32 	%r312, [%rd2+64];
	st.shared.u16 	[%r98+68], %r312;
	bfe.u32 	%r313, %r312, 16, 8;
	st.shared.u8 	[%r98+70], %r313;
	ld.local.u32 	%r314, [%rd2+68];
	st.shared.u16 	[%r98+72], %r314;
	bfe.u32 	%r315, %r314, 16, 8;
	st.shared.u8 	[%r98+74], %r315;
	ld.local.u32 	%r316, [%rd2+72];
	st.shared.u16 	[%r98+76], %r316;
	bfe.u32 	%r317, %r316, 16, 8;
	st.shared.u8 	[%r98+78], %r317;
	@%p7 bra 	$L__BB1_13;
	shr.u32 	%r318, %r14, 16;
	shr.u32 	%r319, %r14, 8;
	cvt.u16.u32 	%rs104, %r319;
	cvt.u16.u32 	%rs105, %r14;
	st.shared.v2.u8 	[_ZZ10merge_scanPcPiS0_PS0_S0_iS0_P11state_arrayILi3EES0_PhiE12temp_storage+2192], {%rs105, %rs104};
	st.shared.u8 	[_ZZ10merge_scanPcPiS0_PS0_S0_iS0_P11state_arrayILi3EES0_PhiE12temp_storage+2194], %r318;
$L__BB1_13:
	bar.sync 	0;
	ld.shared.u32 	%r320, [%r4];
	st.local.u16 	[%rd3], %r320;
	bfe.u32 	%r321, %r320, 16, 8;
	st.local.u8 	[%rd3+2], %r321;
	.pragma "used_bytes_mask 7";
	ld.shared.u32 	%r15, [_ZZ10merge_scanPcPiS0_PS0_S0_iS0_P11state_arrayILi3EES0_PhiE12temp_storage+2192];
	bfe.u32 	%r322, %r15, 16, 8;
	cvt.u16.u32 	%rs4, %r322;
	bar.sync 	0;
	ld.shared.u8 	%rd339, [_ZZ10merge_scanPcPiS0_PS0_S0_iS0_P11state_arrayILi3EES0_PhiE10prev_value];
	add.s64 	%rd340, %rd3, %rd339;
	ld.local.u8 	%rs106, [%rd340];
	mul.wide.u16 	%r323, %rs106, 256;
	add.s32 	%r324, %r323, %r440;
	cvt.s64.s32 	%rd341, %r324;
	add.s64 	%rd342, %rd25, %rd341;
	ld.global.u8 	%rs5, [%rd342];
	cvt.u32.u16 	%r325, %rs5;
	and.b32  	%r326, %r325, 255;
	st.shared.u32 	[%r3], %r326;
	bar.sync 	0;
	@%p6 bra 	$L__BB1_16;
	setp.ne.s32 	%p16, %r1, 0;
	mov.u32 	%r357, _ZZ10merge_scanPcPiS0_PS0_S0_iS0_P11state_arrayILi3EES0_PhiE13temp_storage2;
	mad.lo.s32 	%r358, %r1, 68, %r357;
	ld.shared.u32 	%r359, [%r358+16];
	ld.shared.u32 	%r360, [%r358+20];
	ld.shared.u32 	%r361, [%r358+24];
	ld.shared.u32 	%r362, [%r358+28];
	ld.shared.u32 	%r363, [%r358+32];
	ld.shared.u32 	%r364, [%r358+36];
	ld.shared.u32 	%r365, [%r358+40];
	ld.shared.u32 	%r366, [%r358+44];
	ld.shared.u32 	%r367, [%r358+48];
	ld.shared.u32 	%r368, [%r358+52];
	ld.shared.u32 	%r369, [%r358+56];
	ld.shared.u32 	%r370, [%r358+60];
	ld.shared.u32 	%r371, [%r358+64];
	ld.shared.u32 	%r372, [%r358+68];
	ld.shared.u32 	%r373, [%r358+72];
	ld.shared.u32 	%r374, [%r358+76];
	add.s32 	%r375, %r360, %r359;
	add.s32 	%r376, %r375, %r361;
	add.s32 	%r377, %r376, %r362;
	add.s32 	%r378, %r377, %r363;
	add.s32 	%r379, %r378, %r364;
	add.s32 	%r380, %r379, %r365;
	add.s32 	%r381, %r380, %r366;
	add.s32 	%r382, %r381, %r367;
	add.s32 	%r383, %r382, %r368;
	add.s32 	%r384, %r383, %r369;
	add.s32 	%r385, %r384, %r370;
	add.s32 	%r386, %r385, %r371;
	add.s32 	%r387, %r386, %r372;
	add.s32 	%r388, %r387, %r373;
	add.s32 	%r331, %r388, %r374;
	mov.b32 	%r329, 1;
	mov.b32 	%r354, 0;
	mov.b32 	%r356, -1;
	// begin inline asm
	{  .reg .s32 r0;  .reg .pred p;  shfl.sync.up.b32 r0|p, %r331, %r329, %r354, %r356;  @p add.s32 r0, r0, %r331;  mov.s32 %r327, r0;}
	// end inline asm
	mov.b32 	%r335, 2;
	// begin inline asm
	{  .reg .s32 r0;  .reg .pred p;  shfl.sync.up.b32 r0|p, %r327, %r335, %r354, %r356;  @p add.s32 r0, r0, %r327;  mov.s32 %r333, r0;}
	// end inline asm
	mov.b32 	%r341, 4;
	// begin inline asm
	{  .reg .s32 r0;  .reg .pred p;  shfl.sync.up.b32 r0|p, %r333, %r341, %r354, %r356;  @p add.s32 r0, r0, %r333;  mov.s32 %r339, r0;}
	// end inline asm
	mov.b32 	%r347, 8;
	// begin inline asm
	{  .reg .s32 r0;  .reg .pred p;  shfl.sync.up.b32 r0|p, %r339, %r347, %r354, %r356;  @p add.s32 r0, r0, %r339;  mov.s32 %r345, r0;}
	// end inline asm
	mov.b32 	%r353, 16;
	// begin inline asm
	{  .reg .s32 r0;  .reg .pred p;  shfl.sync.up.b32 r0|p, %r345, %r353, %r354, %r356;  @p add.s32 r0, r0, %r345;  mov.s32 %r351, r0;}
	// end inline asm
	shfl.sync.idx.b32	%r16|%p17, %r351, 31, 31, -1;
	sub.s32 	%r389, %r351, %r331;
	ld.shared.u32 	%r390, [%r358+16];
	ld.shared.u32 	%r391, [%r358+20];
	ld.shared.u32 	%r392, [%r358+24];
	ld.shared.u32 	%r393, [%r358+28];
	ld.shared.u32 	%r394, [%r358+32];
	ld.shared.u32 	%r395, [%r358+36];
	ld.shared.u32 	%r396, [%r358+40];
	ld.shared.u32 	%r397, [%r358+44];
	ld.shared.u32 	%r398, [%r358+48];
	ld.shared.u32 	%r399, [%r358+52];
	ld.shared.u32 	%r400, [%r358+56];
	ld.shared.u32 	%r401, [%r358+60];
	ld.shared.u32 	%r402, [%r358+64];
	ld.shared.u32 	%r403, [%r358+68];
	ld.shared.u32 	%r404, [%r358+72];
	add.s32 	%r405, %r390, %r389;
	add.s32 	%r406, %r391, %r405;
	add.s32 	%r407, %r392, %r406;
	add.s32 	%r408, %r393, %r407;
	add.s32 	%r409, %r394, %r408;
	add.s32 	%r410, %r395, %r409;
	add.s32 	%r411, %r396, %r410;
	add.s32 	%r412, %r397, %r411;
	add.s32 	%r413, %r398, %r412;
	add.s32 	%r414, %r399, %r413;
	add.s32 	%r415, %r400, %r414;
	add.s32 	%r416, %r401, %r415;
	add.s32 	%r417, %r402, %r416;
	add.s32 	%r418, %r403, %r417;
	add.s32 	%r419, %r404, %r418;
	st.shared.u32 	[%r358+16], %r389;
	st.shared.u32 	[%r358+20], %r405;
	st.shared.u32 	[%r358+24], %r406;
	st.shared.u32 	[%r358+28], %r407;
	st.shared.u32 	[%r358+32], %r408;
	st.shared.u32 	[%r358+36], %r409;
	st.shared.u32 	[%r358+40], %r410;
	st.shared.u32 	[%r358+44], %r411;
	st.shared.u32 	[%r358+48], %r412;
	st.shared.u32 	[%r358+52], %r413;
	st.shared.u32 	[%r358+56], %r414;
	st.shared.u32 	[%r358+60], %r415;
	st.shared.u32 	[%r358+64], %r416;
	st.shared.u32 	[%r358+68], %r417;
	st.shared.u32 	[%r358+72], %r418;
	st.shared.u32 	[%r358+76], %r419;
	@%p16 bra 	$L__BB1_16;
	st.shared.u32 	[_ZZ10merge_scanPcPiS0_PS0_S0_iS0_P11state_arrayILi3EES0_PhiE13temp_storage2+2192], %r16;
$L__BB1_16:
	bar.sync 	0;
	ld.shared.u32 	%r17, [%r3];
	ld.shared.u32 	%r18, [_ZZ10merge_scanPcPiS0_PS0_S0_iS0_P11state_arrayILi3EES0_PhiE13temp_storage2+2192];
	ld.shared.u32 	%r420, [_ZZ10merge_scanPcPiS0_PS0_S0_iS0_P11state_arrayILi3EES0_PhiE8prev_sum];
	add.s32 	%r19, %r420, %r18;
	setp.le.s32 	%p18, %r19, %r445;
	@%p18 bra 	$L__BB1_27;
	setp.ne.s32 	%p19, %r1, 0;
	@%p19 bra 	$L__BB1_20;
$L__BB1_18:
	mov.u32 	%r20, %r445;
	setp.gt.s32 	%p20, %r19, %r20;
	shl.b32 	%r445, %r20, 1;
	@%p20 bra 	$L__BB1_18;
	st.shared.u32 	[_ZZ10merge_scanPcPiS0_PS0_S0_iS0_P11state_arrayILi3EES0_PhiE17s_temp_array_size], %r20;
	mul.wide.s32 	%rd343, %r20, 4;
	{ // callseq 2, 0
	.param .b64 param0;
	st.param.b64 	[param0], %rd343;
	.param .b64 retval0;
	call.uni (retval0), 
	malloc, 
	(
	param0
	);
	ld.param.b64 	%rd344, [retval0];
	} // callseq 2
	st.shared.u64 	[_ZZ10merge_scanPcPiS0_PS0_S0_iS0_P11state_arrayILi3EES0_PhiE10s_temp_ptr], %rd344;
$L__BB1_20:
	bar.sync 	0;
	ld.shared.u32 	%r445, [_ZZ10merge_scanPcPiS0_PS0_S0_iS0_P11state_arrayILi3EES0_PhiE17s_temp_array_size];
	ld.shared.u64 	%rd28, [_ZZ10merge_scanPcPiS0_PS0_S0_iS0_P11state_arrayILi3EES0_PhiE10s_temp_ptr];
	ld.shared.u32 	%r444, [_ZZ10merge_scanPcPiS0_PS0_S0_iS0_P11state_arrayILi3EES0_PhiE8prev_sum];
	cvt.rn.f32.s32 	%f1, %r444;
	mul.f32 	%f2, %f1, 0f3B000000;
	cvt.rpi.f32.f32 	%f3, %f2;
	cvt.rzi.s32.f32 	%r421, %f3;
	setp.lt.s32 	%p21, %r421, 1;
	@%p21 bra 	$L__BB1_25;
	mov.b32 	%r443, 0;
$L__BB1_22:
	shl.b32 	%r423, %r443, 9;
	add.s32 	%r26, %r423, %r1;
	setp.ge.s32 	%p22, %r26, %r444;
	@%p22 bra 	$L__BB1_24;
	ld.global.u64 	%rd346, [%rd27];
	mul.wide.s32 	%rd347, %r26, 4;
	add.s64 	%rd348, %rd346, %rd347;
	ld.u32 	%r424, [%rd348];
	add.s64 	%rd349, %rd28, %rd347;
	st.u32 	[%rd349], %r424;
	ld.shared.u32 	%r444, [_ZZ10merge_scanPcPiS0_PS0_S0_iS0_P11state_arrayILi3EES0_PhiE8prev_sum];
$L__BB1_24:
	add.s32 	%r443, %r443, 1;
	cvt.rn.f32.s32 	%f4, %r444;
	mul.f32 	%f5, %f4, 0f3B000000;
	cvt.rpi.f32.f32 	%f6, %f5;
	cvt.rzi.s32.f32 	%r425, %f6;
	setp.lt.s32 	%p23, %r443, %r425;
	@%p23 bra 	$L__BB1_22;
$L__BB1_25:
	bar.sync 	0;
	@%p19 bra 	$L__BB1_27;
	ld.global.u64 	%rd350, [%rd27];
	{ // callseq 3, 0
	.param .b64 param0;
	st.param.b64 	[param0], %rd350;
	call.uni 
	free, 
	(
	param0
	);
	} // callseq 3
	st.global.u64 	[%rd27], %rd28;
$L__BB1_27:
	bar.sync 	0;
	setp.ne.s16 	%p26, %rs5, 1;
	or.pred  	%p27, %p5, %p26;
	@%p27 bra 	$L__BB1_29;
	ld.global.u64 	%rd351, [%rd27];
	ld.shared.u32 	%r426, [_ZZ10merge_scanPcPiS0_PS0_S0_iS0_P11state_arrayILi3EES0_PhiE8prev_sum];
	add.s32 	%r427, %r426, %r17;
	mul.wide.s32 	%rd352, %r427, 4;
	add.s64 	%rd353, %rd351, %rd352;
	st.u32 	[%rd353], %r446;
$L__BB1_29:
	setp.ne.s32 	%p28, %r1, 0;
	@%p28 bra 	$L__BB1_31;
	bfe.u32 	%r428, %r15, 8, 8;
	cvt.u16.u32 	%rs108, %r428;
	bfe.u32 	%r429, %r15, 0, 8;
	cvt.u16.u32 	%rs109, %r429;
	st.shared.v2.u8 	[_ZZ10merge_scanPcPiS0_PS0_S0_iS0_P11state_arrayILi3EES0_PhiE10prev_value], {%rs109, %rs108};
	st.shared.u8 	[_ZZ10merge_scanPcPiS0_PS0_S0_iS0_P11state_arrayILi3EES0_PhiE10prev_value+2], %rs4;
	ld.shared.u32 	%r430, [_ZZ10merge_scanPcPiS0_PS0_S0_iS0_P11state_arrayILi3EES0_PhiE8prev_sum];
	add.s32 	%r431, %r430, %r18;
	st.shared.u32 	[_ZZ10merge_scanPcPiS0_PS0_S0_iS0_P11state_arrayILi3EES0_PhiE8prev_sum], %r431;
$L__BB1_31:
	bar.sync 	0;
	add.s32 	%r438, %r438, 512;
	setp.lt.s32 	%p29, %r438, %r7;
	@%p29 bra 	$L__BB1_8;
$L__BB1_32:
	add.s32 	%r432, %r7, -1;
	setp.ne.s32 	%p30, %r446, %r432;
	@%p30 bra 	$L__BB1_36;
	ld.param.u32 	%r435, [_Z10merge_scanPcPiS0_PS0_S0_iS0_P11state_arrayILi3EES0_Phi_param_10];
	setp.eq.s32 	%p31, %r435, 0;
	ld.shared.u32 	%r447, [_ZZ10merge_scanPcPiS0_PS0_S0_iS0_P11state_arrayILi3EES0_PhiE8prev_sum];
	@%p31 bra 	$L__BB1_35;
	add.s32 	%r447, %r447, 1;
	st.shared.u32 	[_ZZ10merge_scanPcPiS0_PS0_S0_iS0_P11state_arrayILi3EES0_PhiE8prev_sum], %r447;
$L__BB1_35:
	ld.param.u64 	%rd359, [_Z10merge_scanPcPiS0_PS0_S0_iS0_P11state_arrayILi3EES0_Phi_param_6];
	cvta.to.global.u64 	%rd354, %rd359;
	mul.wide.s32 	%rd355, %r437, 4;
	add.s64 	%rd356, %rd354, %rd355;
	st.global.u32 	[%rd356], %r447;
	atom.global.add.u32 	%r433, [%rd23], %r447;
$L__BB1_36:
	setp.ne.s32 	%p32, %r1, 0;
	@%p32 bra 	$L__BB1_38;
	atom.global.inc.u32 	%r434, [%rd1], 2147483647;
	st.shared.u32 	[_ZZ10merge_scanPcPiS0_PS0_S0_iS0_P11state_arrayILi3EES0_PhiE10s_line_num], %r434;
$L__BB1_38:
	bar.sync 	0;
	ld.shared.u32 	%r437, [_ZZ10merge_scanPcPiS0_PS0_S0_iS0_P11state_arrayILi3EES0_PhiE10s_line_num];
	setp.lt.s32 	%p33, %r437, %r37;
	@%p33 bra 	$L__BB1_4;
$L__BB1_39:
	ret;

}
	// .globl	_Z11output_sortPiiS_
.visible .entry _Z11output_sortPiiS_(
	.param .u64 .ptr .align 1 _Z11output_sortPiiS__param_0,
	.param .u32 _Z11output_sortPiiS__param_1,
	.param .u64 .ptr .align 1 _Z11output_sortPiiS__param_2
)
{
	.reg .pred 	%p<9>;
	.reg .b32 	%r<134>;
	.reg .b32 	%f<4>;
	.reg .b64 	%rd<12>;
	// demoted variable
	.shared .align 16 .b8 _ZZ11output_sortPiiS_E12temp_storage[2208];
	// demoted variable
	.shared .align 4 .u32 _ZZ11output_sortPiiS_E8prev_sum;
	ld.param.u32 	%r16, [_Z11output_sortPiiS__param_1];
	mov.b32 	%r17, 0;
	st.shared.u32 	[_ZZ11output_sortPiiS_E8prev_sum], %r17;
	cvt.rn.f32.s32 	%f1, %r16;
	mul.f32 	%f2, %f1, 0f3B000000;
	cvt.rpi.f32.f32 	%f3, %f2;
	cvt.rzi.s32.f32 	%r1, %f3;
	setp.lt.s32 	%p1, %r1, 1;
	@%p1 bra 	$L__BB2_12;
	mov.u32 	%r2, %tid.x;
	neg.s32 	%r133, %r1;
	add.s32 	%r131, %r2, 1;
	sub.s32 	%r130, %r2, %r16;
	mul.wide.s32 	%rd8, %r16, 4;
	mov.u32 	%r132, %r2;
$L__BB2_2:
	ld.param.u64 	%rd10, [_Z11output_sortPiiS__param_0];
	setp.gt.u32 	%p2, %r2, 31;
	mul.wide.s32 	%rd1, %r132, 4;
	cvta.to.global.u64 	%rd5, %rd10;
	add.s64 	%rd6, %rd5, %rd1;
	ld.global.u32 	%r18, [%rd6];
	shr.u32 	%r19, %r2, 4;
	add.s32 	%r20, %r19, %r2;
	shl.b32 	%r21, %r20, 2;
	mov.u32 	%r22, _ZZ11output_sortPiiS_E12temp_storage;
	add.s32 	%r23, %r22, %r21;
	st.shared.u32 	[%r23+16], %r18;
	bar.sync 	0;
	@%p2 bra 	$L__BB2_5;
	setp.ne.s32 	%p3, %r2, 0;
	mad.lo.s32 	%r55, %r2, 68, %r22;
	ld.shared.u32 	%r56, [%r55+16];
	ld.shared.u32 	%r57, [%r55+20];
	ld.shared.u32 	%r58, [%r55+24];
	ld.shared.u32 	%r59, [%r55+28];
	ld.shared.u32 	%r60, [%r55+32];
	ld.shared.u32 	%r61, [%r55+36];
	ld.shared.u32 	%r62, [%r55+40];
	ld.shared.u32 	%r63, [%r55+44];
	ld.shared.u32 	%r64, [%r55+48];
	ld.shared.u32 	%r65, [%r55+52];
	ld.shared.u32 	%r66, [%r55+56];
	ld.shared.u32 	%r67, [%r55+60];
	ld.shared.u32 	%r68, [%r55+64];
	ld.shared.u32 	%r69, [%r55+68];
	ld.shared.u32 	%r70, [%r55+72];
	ld.shared.u32 	%r71, [%r55+76];
	add.s32 	%r72, %r57, %r56;
	add.s32 	%r73, %r72, %r58;
	add.s32 	%r74, %r73, %r59;
	add.s32 	%r75, %r74, %r60;
	add.s32 	%r76, %r75, %r61;
	add.s32 	%r77, %r76, %r62;
	add.s32 	%r78, %r77, %r63;
	add.s32 	%r79, %r78, %r64;
	add.s32 	%r80, %r79, %r65;
	add.s32 	%r81, %r80, %r66;
	add.s32 	%r82, %r81, %r67;
	add.s32 	%r83, %r82, %r68;
	add.s32 	%r84, %r83, %r69;
	add.s32 	%r85, %r84, %r70;
	add.s32 	%r28, %r85, %r71;
	mov.b32 	%r26, 1;
	mov.b32 	%r51, 0;
	mov.b32 	%r53, -1;
	// begin inline asm
	{  .reg .s32 r0;  .reg .pred p;  shfl.sync.up.b32 r0|p, %r28, %r26, %r51, %r53;  @p add.s32 r0, r0, %r28;  mov.s32 %r24, r0;}
	// end inline asm
	mov.b32 	%r32, 2;
	// begin inline asm
	{  .reg .s32 r0;  .reg .pred p;  shfl.sync.up.b32 r0|p, %r24, %r32, %r51, %r53;  @p add.s32 r0, r0, %r24;  mov.s32 %r30, r0;}
	// end inline asm
	mov.b32 	%r38, 4;
	// begin inline asm
	{  .reg .s32 r0;  .reg .pred p;  shfl.sync.up.b32 r0|p, %r30, %r38, %r51, %r53;  @p add.s32 r0, r0, %r30;  mov.s32 %r36, r0;}
	// end inline asm
	mov.b32 	%r44, 8;
	// begin inline asm
	{  .reg .s32 r0;  .reg .pred p;  shfl.sync.up.b32 r0|p, %r36, %r44, %r51, %r53;  @p add.s32 r0, r0, %r36;  mov.s32 %r42, r0;}
	// end inline asm
	mov.b32 	%r50, 16;
	// begin inline asm
	{  .reg .s32 r0;  .reg .pred p;  shfl.sync.up.b32 r0|p, %r42, %r50, %r51, %r53;  @p add.s32 r0, r0, %r42;  mov.s32 %r48, r0;}
	// end inline asm
	shfl.sync.idx.b32	%r10|%p4, %r48, 31, 31, -1;
	sub.s32 	%r86, %r48, %r28;
	ld.shared.u32 	%r87, [%r55+16];
	ld.shared.u32 	%r88, [%r55+20];
	ld.shared.u32 	%r89, [%r55+24];
	ld.shared.u32 	%r90, [%r55+28];
	ld.shared.u32 	%r91, [%r55+32];
	ld.shared.u32 	%r92, [%r55+36];
	ld.shared.u32 	%r93, [%r55+40];
	ld.shared.u32 	%r94, [%r55+44];
	ld.shared.u32 	%r95, [%r55+48];
	ld.shared.u32 	%r96, [%r55+52];
	ld.shared.u32 	%r97, [%r55+56];
	ld.shared.u32 	%r98, [%r55+60];
	ld.shared.u32 	%r99, [%r55+64];
	ld.shared.u32 	%r100, [%r55+68];
	ld.shared.u32 	%r101, [%r55+72];
	add.s32 	%r102, %r87, %r86;
	add.s32 	%r103, %r88, %r102;
	add.s32 	%r104, %r89, %r103;
	add.s32 	%r105, %r90, %r104;
	add.s32 	%r106, %r91, %r105;
	add.s32 	%r107, %r92, %r106;
	add.s32 	%r108, %r93, %r107;
	add.s32 	%r109, %r94, %r108;
	add.s32 	%r110, %r95, %r109;
	add.s32 	%r111, %r96, %r110;
	add.s32 	%r112, %r97, %r111;
	add.s32 	%r113, %r98, %r112;
	add.s32 	%r114, %r99, %r113;
	add.s32 	%r115, %r100, %r114;
	add.s32 	%r116, %r101, %r115;
	st.shared.u32 	[%r55+16], %r86;
	st.shared.u32 	[%r55+20], %r102;
	st.shared.u32 	[%r55+24], %r103;
	st.shared.u32 	[%r55+28], %r104;
	st.shared.u32 	[%r55+32], %r105;
	st.shared.u32 	[%r55+36], %r106;
	st.shared.u32 	[%r55+40], %r107;
	st.shared.u32 	[%r55+44], %r108;
	st.shared.u32 	[%r55+48], %r109;
	st.shared.u32 	[%r55+52], %r110;
	st.shared.u32 	[%r55+56], %r111;
	st.shared.u32 	[%r55+60], %r112;
	st.shared.u32 	[%r55+64], %r113;
	st.shared.u32 	[%r55+68], %r114;
	st.shared.u32 	[%r55+72], %r115;
	st.shared.u32 	[%r55+76], %r116;
	@%p3 bra 	$L__BB2_5;
	st.shared.u32 	[_ZZ11output_sortPiiS_E12temp_storage+2192], %r10;
$L__BB2_5:
	ld.param.u64 	%rd11, [_Z11output_sortPiiS__param_2];
	cvta.to.global.u64 	%rd2, %rd11;
	bar.sync 	0;
	ld.shared.u32 	%r11, [_ZZ11output_sortPiiS_E12temp_storage+2192];
	add.s32 	%r117, %r131, -1;
	setp.ge.s32 	%p5, %r117, %r16;
	@%p5 bra 	$L__BB2_7;
	ld.shared.u32 	%r123, [%r23+16];
	ld.shared.u32 	%r124, [_ZZ11output_sortPiiS_E8prev_sum];
	add.s32 	%r125, %r124, %r123;
	add.s64 	%rd7, %rd2, %rd1;
	st.global.u32 	[%rd7], %r125;
$L__BB2_7:
	bar.sync 	0;
	setp.ne.s32 	%p6, %r130, -1;
	@%p6 bra 	$L__BB2_9;
	ld.shared.u32 	%r126, [_ZZ11output_sortPiiS_E8prev_sum];
	add.s32 	%r127, %r126, %r11;
	add.s64 	%rd9, %rd2, %rd8;
	st.global.u32 	[%rd9], %r127;
$L__BB2_9:
	setp.ne.s32 	%p7, %r2, 0;
	bar.sync 	0;
	@%p7 bra 	$L__BB2_11;
	ld.shared.u32 	%r128, [_ZZ11output_sortPiiS_E8prev_sum];
	add.s32 	%r129, %r128, %r11;
	st.shared.u32 	[_ZZ11output_sortPiiS_E8prev_sum], %r129;
$L__BB2_11:
	bar.sync 	0;
	add.s32 	%r133, %r133, 1;
	setp.ne.s32 	%p8, %r133, 0;
	add.s32 	%r132, %r132, 512;
	add.s32 	%r131, %r131, 512;
	add.s32 	%r130, %r130, 512;
	@%p8 bra 	$L__BB2_2;
$L__BB2_12:
	bar.sync 	0;
	ret;

}
	// .globl	_Z11clear_arrayPii
.visible .entry _Z11clear_arrayPii(
	.param .u64 .ptr .align 1 _Z11clear_arrayPii_param_0,
	.param .u32 _Z11clear_arrayPii_param_1
)
{
	.reg .pred 	%p<2>;
	.reg .b32 	%r<7>;
	.reg .b64 	%rd<5>;

	ld.param.u64 	%rd1, [_Z11clear_arrayPii_param_0];
	ld.param.u32 	%r2, [_Z11clear_arrayPii_param_1];
	mov.u32 	%r3, %tid.x;
	mov.u32 	%r4, %ctaid.x;
	mov.u32 	%r5, %ntid.x;
	mad.lo.s32 	%r1, %r4, %r5, %r3;
	setp.ge.s32 	%p1, %r1, %r2;
	@%p1 bra 	$L__BB3_2;
	cvta.to.global.u64 	%rd2, %rd1;
	mul.wide.s32 	%rd3, %r1, 4;
	add.s64 	%rd4, %rd2, %rd3;
	mov.b32 	%r6, 0;
	st.global.u32 	[%rd4], %r6;
$L__BB3_2:
	ret;

}
	// .globl	_ZN3cub18CUB_300001_SM_10006detail11EmptyKernelIvEEvv
.visible .entry _ZN3cub18CUB_300001_SM_10006detail11EmptyKernelIvEEvv()
{


	ret;

}


// ===== COMPILED SASS (sm_100) =====

	.target	sm_100

	.elftype	@"ET_EXEC"


//--------------------- .note.nv.tkinfo           --------------------------
	.section	.note.nv.tkinfo,"",@"SHT_NOTE"
	.sectionflags	@"SHF_NOTE_NV_TKINFO"
	.tkinfo
        /*0018*/ 	.word	0x00000002
        /*0030*/ 	.string	""
        /*0030*/ 	.string	"ptxas"
        /*0030*/ 	.string	"Cuda compilation tools, release 13.0, V13.0.88"
        /*0030*/ 	.string	"Build cuda_13.0.r13.0/compiler.36424714_0"
        /*0030*/ 	.string	"-arch sm_100 -m 64 "



//--------------------- .note.nv.cuinfo           --------------------------
	.section	.note.nv.cuinfo,"",@"SHT_NOTE"
	.sectionflags	@"SHF_NOTE_NV_CUINFO"
        /*0018*/ 	.short	0x0002
        /*001a*/ 	.short	0x0064
        /*001c*/ 	.short	0x0082
	.zero		2


//--------------------- .nv.info                  --------------------------
	.section	.nv.info,"",@"SHT_CUDA_INFO"
	.align	4


	//----- nvinfo : EIATTR_REGCOUNT
	.align		4
        /*0000*/ 	.byte	0x04, 0x2f
        /*0002*/ 	.short	(.L_41 - .L_40)
	.align		4
.L_40:
        /*0004*/ 	.word	index@(_Z21remove_empty_elementsPPiS_iS_S_S_S_S_i)
        /*0008*/ 	.word	0x0000001a


	//----- nvinfo : EIATTR_FRAME_SIZE
	.align		4
.L_41:
        /*000c*/ 	.byte	0x04, 0x11
        /*000e*/ 	.short	(.L_43 - .L_42)
	.align		4
.L_42:
        /*0010*/ 	.word	index@(_Z21remove_empty_elementsPPiS_iS_S_S_S_S_i)
        /*0014*/ 	.word	0x00000000


	//----- nvinfo : EIATTR_REGCOUNT
	.align		4
.L_43:
        /*0018*/ 	.byte	0x04, 0x2f
        /*001a*/ 	.short	(.L_45 - .L_44)
	.align		4
.L_44:
        /*001c*/ 	.word	index@(_Z10merge_scanPcPiS0_PS0_S0_iS0_P11state_arrayILi3EES0_Phi)
        /*0020*/ 	.word	0x00000038


	//----- nvinfo : EIATTR_FRAME_SIZE
	.align		4
.L_45:
        /*0024*/ 	.byte	0x04, 0x11
        /*0026*/ 	.short	(.L_47 - .L_46)
	.align		4
.L_46:
        /*0028*/ 	.word	index@(_Z10merge_scanPcPiS0_PS0_S0_iS0_P11state_arrayILi3EES0_Phi)
        /*002c*/ 	.word	0x00000098


	//----- nvinfo : EIATTR_REGCOUNT
	.align		4
.L_47:
        /*0030*/ 	.byte	0x04, 0x2f
        /*0032*/ 	.short	(.L_49 - .L_48)
	.align		4
.L_48:
        /*0034*/ 	.word	index@(_Z11output_sortPiiS_)
        /*0038*/ 	.word	0x00000020


	//----- nvinfo : EIATTR_FRAME_SIZE
	.align		4
.L_49:
        /*003c*/ 	.byte	0x04, 0x11
        /*003e*/ 	.short	(.L_51 - .L_50)
	.align		4
.L_50:
        /*0040*/ 	.word	index@(_Z11output_sortPiiS_)
        /*0044*/ 	.word	0x00000000


	//----- nvinfo : EIATTR_REGCOUNT
	.align		4
.L_51:
        /*0048*/ 	.byte	0x04, 0x2f
        /*004a*/ 	.short	(.L_53 - .L_52)
	.align		4
.L_52:
        /*004c*/ 	.word	index@(_Z11clear_arrayPii)
        /*0050*/ 	.word	0x00000008


	//----- nvinfo : EIATTR_FRAME_SIZE
	.align		4
.L_53:
        /*0054*/ 	.byte	0x04, 0x11
        /*0056*/ 	.short	(.L_55 - .L_54)
	.align		4
.L_54:
        /*0058*/ 	.word	index@(_Z11clear_arrayPii)
        /*005c*/ 	.word	0x00000000


	//----- nvinfo : EIATTR_REGCOUNT
	.align		4
.L_55:
        /*0060*/ 	.byte	0x04, 0x2f
        /*0062*/ 	.short	(.L_57 - .L_56)
	.align		4
.L_56:
        /*0064*/ 	.word	index@(_ZN3cub18CUB_300001_SM_10006detail11EmptyKernelIvEEvv)
        /*0068*/ 	.word	0x00000004


	//----- nvinfo : EIATTR_FRAME_SIZE
	.align		4
.L_57:
        /*006c*/ 	.byte	0x04, 0x11
        /*006e*/ 	.short	(.L_59 - .L_58)
	.align		4
.L_58:
        /*0070*/ 	.word	index@(_ZN3cub18CUB_300001_SM_10006detail11EmptyKernelIvEEvv)
        /*0074*/ 	.word	0x00000000


	//----- nvinfo : EIATTR_MIN_STACK_SIZE
	.align		4
.L_59:
        /*0078*/ 	.byte	0x04, 0x12
        /*007a*/ 	.short	(.L_61 - .L_60)
	.align		4
.L_60:
        /*007c*/ 	.word	index@(_ZN3cub18CUB_300001_SM_10006detail11EmptyKernelIvEEvv)
        /*0080*/ 	.word	0x00000000


	//----- nvinfo : EIATTR_MIN_STACK_SIZE
	.align		4
.L_61:
        /*0084*/ 	.byte	0x04, 0x12
        /*0086*/ 	.short	(.L_63 - .L_62)
	.align		4
.L_62:
        /*0088*/ 	.word	index@(_Z11clear_arrayPii)
        /*008c*/ 	.word	0x00000000


	//----- nvinfo : EIATTR_MIN_STACK_SIZE
	.align		4
.L_63:
        /*0090*/ 	.byte	0x04, 0x12
        /*0092*/ 	.short	(.L_65 - .L_64)
	.align		4
.L_64:
        /*0094*/ 	.word	index@(_Z11output_sortPiiS_)
        /*0098*/ 	.word	0x00000000


	//----- nvinfo : EIATTR_MIN_STACK_SIZE
	.align		4
.L_65:
        /*009c*/ 	.byte	0x04, 0x12
        /*009e*/ 	.short	(.L_67 - .L_66)
	.align		4
.L_66:
        /*00a0*/ 	.word	index@(_Z10merge_scanPcPiS0_PS0_S0_iS0_P11state_arrayILi3EES0_Phi)
        /*00a4*/ 	.word	0x00000098


	//----- nvinfo : EIATTR_MIN_STACK_SIZE
	.align		4
.L_67:
        /*00a8*/ 	.byte	0x04, 0x12
        /*00aa*/ 	.short	(.L_69 - .L_68)
	.align		4
.L_68:
        /*00ac*/ 	.word	index@(_Z21remove_empty_elementsPPiS_iS_S_S_S_S_i)
        /*00b0*/ 	.word	0x00000000
.L_69:


//--------------------- .nv.compat                --------------------------
	.section	.nv.compat,"",@"SHT_CUDA_COMPAT_INFO"
	.align	4
        /*0000*/ 	.byte	0x02, 0x09, 0x00, 0x00, 0x02, 0x02, 0x01, 0x00, 0x02, 0x05, 0x05, 0x00, 0x03, 0x07, 0x01, 0x01
        /*0010*/ 	.byte	0x02, 0x03, 0x00, 0x00, 0x02, 0x06, 0x01, 0x00, 0x04, 0x0b, 0x08, 0x00, 0x09, 0x00, 0x00, 0x00
        /*0020*/ 	.byte	0x00, 0x00, 0x00, 0x00


//--------------------- .nv.info._ZN3cub18CUB_300001_SM_10006detail11EmptyKernelIvEEvv --------------------------
	.section	.nv.info._ZN3cub18CUB_300001_SM_10006detail11EmptyKernelIvEEvv,"",@"SHT_CUDA_INFO"
	.sectionflags	@""
	.align	4


	//----- nvinfo : EIATTR_CUDA_API_VERSION
	.align		4
        /*0000*/ 	.byte	0x04, 0x37
        /*0002*/ 	.short	(.L_71 - .L_70)
.L_70:
        /*0004*/ 	.word	0x00000082


	//----- nvinfo : EIATTR_SPARSE_MMA_MASK
	.align		4
.L_71:
        /*0008*/ 	.byte	0x03, 0x50
        /*000a*/ 	.short	0x0000


	//----- nvinfo : EIATTR_MAXREG_COUNT
	.align		4
        /*000c*/ 	.byte	0x03, 0x1b
        /*000e*/ 	.short	0x00ff


	//----- nvinfo : EIATTR_MERCURY_ISA_VERSION
	.align		4
        /*0010*/ 	.byte	0x03, 0x5f
        /*0012*/ 	.short	0x0101


	//----- nvinfo : EIATTR_VRC_CTA_INIT_COUNT
	.align		4
        /*0014*/ 	.byte	0x02, 0x4a
	.zero		1
	.zero		1


	//----- nvinfo : EIATTR_EXIT_INSTR_OFFSETS
	.align		4
        /*0018*/ 	.byte	0x04, 0x1c
        /*001a*/ 	.short	(.L_73 - .L_72)


	//   ....[0]....
.L_72:
        /*001c*/ 	.word	0x00000010


	//----- nvinfo : EIATTR_SW_WAR
	.align		4
.L_73:
        /*0020*/ 	.byte	0x04, 0x36
        /*0022*/ 	.short	(.L_75 - .L_74)
.L_74:
        /*0024*/ 	.word	0x00000008
.L_75:


//--------------------- .nv.info._Z11clear_arrayPii --------------------------
	.section	.nv.info._Z11clear_arrayPii,"",@"SHT_CUDA_INFO"
	.sectionflags	@""
	.align	4


	//----- nvinfo : EIATTR_CUDA_API_VERSION
	.align		4
        /*0000*/ 	.byte	0x04, 0x37
        /*0002*/ 	.short	(.L_77 - .L_76)
.L_76:
        /*0004*/ 	.word	0x00000082


	//----- nvinfo : EIATTR_KPARAM_INFO
	.align		4
.L_77:
        /*0008*/ 	.byte	0x04, 0x17
        /*000a*/ 	.short	(.L_79 - .L_78)
.L_78:
        /*000c*/ 	.word	0x00000000
        /*0010*/ 	.short	0x0001
        /*0012*/ 	.short	0x0008
        /*0014*/ 	.byte	0x00, 0xf0, 0x11, 0x00


	//----- nvinfo : EIATTR_KPARAM_INFO
	.align		4
.L_79:
        /*0018*/ 	.byte	0x04, 0x17
        /*001a*/ 	.short	(.L_81 - .L_80)
.L_80:
        /*001c*/ 	.word	0x00000000
        /*0020*/ 	.short	0x0000
        /*0022*/ 	.short	0x0000
        /*0024*/ 	.byte	0x00, 0xf5, 0x21, 0x00


	//----- nvinfo : EIATTR_SPARSE_MMA_MASK
	.align		4
.L_81:
        /*0028*/ 	.byte	0x03, 0x50
        /*002a*/ 	.short	0x0000


	//----- nvinfo : EIATTR_MAXREG_COUNT
	.align		4
        /*002c*/ 	.byte	0x03, 0x1b
        /*002e*/ 	.short	0x00ff


	//----- nvinfo : EIATTR_MERCURY_ISA_VERSION
	.align		4
        /*0030*/ 	.byte	0x03, 0x5f
        /*0032*/ 	.short	0x0101


	//----- nvinfo : EIATTR_VRC_CTA_INIT_COUNT
	.align		4
        /*0034*/ 	.byte	0x02, 0x4a
	.zero		1
	.zero		1


	//----- nvinfo : EIATTR_EXIT_INSTR_OFFSETS
	.align		4
        /*0038*/ 	.byte	0x04, 0x1c
        /*003a*/ 	.short	(.L_83 - .L_82)


	//   ....[0]....
.L_82:
        /*003c*/ 	.word	0x00000070


	//   ....[1]....
        /*0040*/ 	.word	0x000000c0


	//----- nvinfo : EIATTR_CBANK_PARAM_SIZE
	.align		4
.L_83:
        /*0044*/ 	.byte	0x03, 0x19
        /*0046*/ 	.short	0x000c


	//----- nvinfo : EIATTR_PARAM_CBANK
	.align		4
        /*0048*/ 	.byte	0x04, 0x0a
        /*004a*/ 	.short	(.L_85 - .L_84)
	.align		4
.L_84:
        /*004c*/ 	.word	index@(.nv.constant0._Z11clear_arrayPii)
        /*0050*/ 	.short	0x0380
        /*0052*/ 	.short	0x000c


	//----- nvinfo : EIATTR_SW_WAR
	.align		4
.L_85:
        /*0054*/ 	.byte	0x04, 0x36
        /*0056*/ 	.short	(.L_87 - .L_86)
.L_86:
        /*0058*/ 	.word	0x00000008
.L_87:


//--------------------- .nv.info._Z11output_sortPiiS_ --------------------------
	.section	.nv.info._Z11output_sortPiiS_,"",@"SHT_CUDA_INFO"
	.sectionflags	@""
	.align	4


	//----- nvinfo : EIATTR_CUDA_API_VERSION
	.align		4
        /*0000*/ 	.byte	0x04, 0x37
        /*0002*/ 	.short	(.L_89 - .L_88)
.L_88:
        /*0004*/ 	.word	0x00000082


	//----- nvinfo : EIATTR_KPARAM_INFO
	.align		4
.L_89:
        /*0008*/ 	.byte	0x04, 0x17
        /*000a*/ 	.short	(.L_91 - .L_90)
.L_90:
        /*000c*/ 	.word	0x00000000
        /*0010*/ 	.short	0x0002
        /*0012*/ 	.short	0x0010
        /*0014*/ 	.byte	0x00, 0xf5, 0x21, 0x00


	//----- nvinfo : EIATTR_KPARAM_INFO
	.align		4
.L_91:
        /*0018*/ 	.byte	0x04, 0x17
        /*001a*/ 	.short	(.L_93 - .L_92)
.L_92:
        /*001c*/ 	.word	0x00000000
        /*0020*/ 	.short	0x0001
        /*0022*/ 	.short	0x0008
        /*0024*/ 	.byte	0x00, 0xf0, 0x11, 0x00


	//----- nvinfo : EIATTR_KPARAM_INFO
	.align		4
.L_93:
        /*0028*/ 	.byte	0x04, 0x17
        /*002a*/ 	.short	(.L_95 - .L_94)
.L_94:
        /*002c*/ 	.word	0x00000000
        /*0030*/ 	.short	0x0000
        /*0032*/ 	.short	0x0000
        /*0034*/ 	.byte	0x00, 0xf5, 0x21, 0x00


	//----- nvinfo : EIATTR_SPARSE_MMA_MASK
	.align		4
.L_95:
        /*0038*/ 	.byte	0x03, 0x50
        /*003a*/ 	.short	0x0000


	//----- nvinfo : EIATTR_MAXREG_COUNT
	.align		4
        /*003c*/ 	.byte	0x03, 0x1b
        /*003e*/ 	.short	0x00ff


	//----- nvinfo : EIATTR_NUM_BARRIERS
	.align		4
        /*0040*/ 	.byte	0x02, 0x4c
        /*0042*/ 	.byte	0x01
	.zero		1


	//----- nvinfo : EIATTR_MERCURY_ISA_VERSION
	.align		4
        /*0044*/ 	.byte	0x03, 0x5f
        /*0046*/ 	.short	0x0101


	//----- nvinfo : EIATTR_COOP_GROUP_MASK_REGIDS
	.align		4
        /*0048*/ 	.byte	0x04, 0x29
        /*004a*/ 	.short	(.L_97 - .L_96)


	//   ....[0]....
.L_96:
        /*004c*/ 	.word	0xffffffff


	//   ....[1]....
        /*0050*/ 	.word	0xffffffff


	//   ....[2]....
        /*0054*/ 	.word	0xffffffff


	//   ....[3]....
        /*0058*/ 	.word	0xffffffff


	//   ....[4]....
        /*005c*/ 	.word	0xffffffff


	//   ....[5]....
        /*0060*/ 	.word	0xffffffff


	//   ....[6]....
        /*0064*/ 	.word	0x05000008


	//   ....[7]....
        /*0068*/ 	.word	0x05000008


	//   ....[8]....
        /*006c*/ 	.word	0x05000008


	//   ....[9]....
        /*0070*/ 	.word	0x05000008


	//   ....[10]....
        /*0074*/ 	.word	0x05000008


	//----- nvinfo : EIATTR_COOP_GROUP_INSTR_OFFSETS
	.align		4
.L_97:
        /*0078*/ 	.byte	0x04, 0x28
        /*007a*/ 	.short	(.L_99 - .L_98)


	//   ....[0]....
.L_98:
        /*007c*/ 	.word	0x000003d0


	//   ....[1]....
        /*0080*/ 	.word	0x000003f0


	//   ....[2]....
        /*0084*/ 	.word	0x00000410


	//   ....[3]....
        /*0088*/ 	.word	0x00000430


	//   ....[4]....
        /*008c*/ 	.word	0x00000450


	//   ....[5]....
        /*0090*/ 	.word	0x00000490


	//   ....[6]....
        /*0094*/ 	.word	0x00000910


	//   ....[7]....
        /*0098*/ 	.word	0x00000990


	//   ....[8]....
        /*009c*/ 	.word	0x00000a10


	//   ....[9]....
        /*00a0*/ 	.word	0x00000a80


	//   ....[10]....
        /*00a4*/ 	.word	0x00000b00


	//----- nvinfo : EIATTR_VRC_CTA_INIT_COUNT
	.align		4
.L_99:
        /*00a8*/ 	.byte	0x02, 0x4a
	.zero		1
	.zero		1


	//----- nvinfo : EIATTR_EXIT_INSTR_OFFSETS
	.align		4
        /*00ac*/ 	.byte	0x04, 0x1c
        /*00ae*/ 	.short	(.L_101 - .L_100)


	//   ....[0]....
.L_100:
        /*00b0*/ 	.word	0x000008b0


	//----- nvinfo : EIATTR_CRS_STACK_SIZE
	.align		4
.L_101:
        /*00b4*/ 	.byte	0x04, 0x1e
        /*00b6*/ 	.short	(.L_103 - .L_102)
.L_102:
        /*00b8*/ 	.word	0x00000000


	//----- nvinfo : EIATTR_CBANK_PARAM_SIZE
	.align		4
.L_103:
        /*00bc*/ 	.byte	0x03, 0x19
        /*00be*/ 	.short	0x0018


	//----- nvinfo : EIATTR_PARAM_CBANK
	.align		4
        /*00c0*/ 	.byte	0x04, 0x0a
        /*00c2*/ 	.short	(.L_105 - .L_104)
	.align		4
.L_104:
        /*00c4*/ 	.word	index@(.nv.constant0._Z11output_sortPiiS_)
        /*00c8*/ 	.short	0x0380
        /*00ca*/ 	.short	0x0018


	//----- nvinfo : EIATTR_SW_WAR
	.align		4
.L_105:
        /*00cc*/ 	.byte	0x04, 0x36
        /*00ce*/ 	.short	(.L_107 - .L_106)
.L_106:
        /*00d0*/ 	.word	0x00000008
.L_107:


//--------------------- .nv.info._Z10merge_scanPcPiS0_PS0_S0_iS0_P11state_arrayILi3EES0_Phi --------------------------
	.section	.nv.info._Z10merge_scanPcPiS0_PS0_S0_iS0_P11state_arrayILi3EES0_Phi,"",@"SHT_CUDA_INFO"
	.sectionflags	@""
	.align	4


	//----- nvinfo : EIATTR_CUDA_API_VERSION
	.align		4
        /*0000*/ 	.byte	0x04, 0x37
        /*0002*/ 	.short	(.L_109 - .L_108)
.L_108:
        /*0004*/ 	.word	0x00000082


	//----- nvinfo : EIATTR_KPARAM_INFO
	.align		4
.L_109:
        /*0008*/ 	.byte	0x04, 0x17
        /*000a*/ 	.short	(.L_111 - .L_110)
.L_110:
        /*000c*/ 	.word	0x00000000
        /*0010*/ 	.short	0x000a
        /*0012*/ 	.short	0x0050
        /*0014*/ 	.byte	0x00, 0xf0, 0x11, 0x00


	//----- nvinfo : EIATTR_KPARAM_INFO
	.align		4
.L_111:
        /*0018*/ 	.byte	0x04, 0x17
        /*001a*/ 	.short	(.L_113 - .L_112)
.L_112:
        /*001c*/ 	.word	0x00000000
        /*0020*/ 	.short	0x0009
        /*0022*/ 	.short	0x0048
        /*0024*/ 	.byte	0x00, 0xf5, 0x21, 0x00


	//----- nvinfo : EIATTR_KPARAM_INFO
	.align		4
.L_113:
        /*0028*/ 	.byte	0x04, 0x17
        /*002a*/ 	.short	(.L_115 - .L_114)
.L_114:
        /*002c*/ 	.word	0x00000000
        /*0030*/ 	.short	0x0008
        /*0032*/ 	.short	0x0040
        /*0034*/ 	.byte	0x00, 0xf5, 0x21, 0x00


	//----- nvinfo : EIATTR_KPARAM_INFO
	.align		4
.L_115:
        /*0038*/ 	.byte	0x04, 0x17
        /*003a*/ 	.short	(.L_117 - .L_116)
.L_116:
        /*003c*/ 	.word	0x00000000
        /*0040*/ 	.short	0x0007
        /*0042*/ 	.short	0x0038
        /*0044*/ 	.byte	0x00, 0xf5, 0x21, 0x00


	//----- nvinfo : EIATTR_KPARAM_INFO
	.align		4
.L_117:
        /*0048*/ 	.byte	0x04, 0x17
        /*004a*/ 	.short	(.L_119 - .L_118)
.L_118:
        /*004c*/ 	.word	0x00000000
        /*0050*/ 	.short	0x0006
        /*0052*/ 	.short	0x0030
        /*0054*/ 	.byte	0x00, 0xf5, 0x21, 0x00


	//----- nvinfo : EIATTR_KPARAM_INFO
	.align		4
.L_119:
        /*0058*/ 	.byte	0x04, 0x17
        /*005a*/ 	.short	(.L_121 - .L_120)
.L_120:
        /*005c*/ 	.word	0x00000000
        /*0060*/ 	.short	0x0005
        /*0062*/ 	.short	0x0028
        /*0064*/ 	.byte	0x00, 0xf0, 0x11, 0x00


	//----- nvinfo : EIATTR_KPARAM_INFO
	.align		4
.L_121:
        /*0068*/ 	.byte	0x04, 0x17
        /*006a*/ 	.short	(.L_123 - .L_122)
.L_122:
        /*006c*/ 	.word	0x00000000
        /*0070*/ 	.short	0x0004
        /*0072*/ 	.short	0x0020
        /*0074*/ 	.byte	0x00, 0xf5, 0x21, 0x00


	//----- nvinfo : EIATTR_KPARAM_INFO
	.align		4
.L_123:
        /*0078*/ 	.byte	0x04, 0x17
        /*007a*/ 	.short	(.L_125 - .L_124)
.L_124:
        /*007c*/ 	.word	0x00000000
        /*0080*/ 	.short	0x0003
        /*0082*/ 	.short	0x0018
        /*0084*/ 	.byte	0x00, 0xf5, 0x21, 0x00


	//----- nvinfo : EIATTR_KPARAM_INFO
	.align		4
.L_125:
        /*0088*/ 	.byte	0x04, 0x17
        /*008a*/ 	.short	(.L_127 - .L_126)
.L_126:
        /*008c*/ 	.word	0x00000000
        /*0090*/ 	.short	0x0002
        /*0092*/ 	.short	0x0010
        /*0094*/ 	.byte	0x00, 0xf5, 0x21, 0x00


	//----- nvinfo : EIATTR_KPARAM_INFO
	.align		4
.L_127:
        /*0098*/ 	.byte	0x04, 0x17
        /*009a*/ 	.short	(.L_129 - .L_128)
.L_128:
        /*009c*/ 	.word	0x00000000
        /*00a0*/ 	.short	0x0001
        /*00a2*/ 	.short	0x0008
        /*00a4*/ 	.byte	0x00, 0xf5, 0x21, 0x00


	//----- nvinfo : EIATTR_KPARAM_INFO
	.align		4
.L_129:
        /*00a8*/ 	.byte	0x04, 0x17
        /*00aa*/ 	.short	(.L_131 - .L_130)
.L_130:
        /*00ac*/ 	.word	0x00000000
        /*00b0*/ 	.short	0x0000
        /*00b2*/ 	.short	0x0000
        /*00b4*/ 	.byte	0x00, 0xf5, 0x21, 0x00


	//----- nvinfo : EIATTR_SPARSE_MMA_MASK
	.align		4
.L_131:
        /*00b8*/ 	.byte	0x03, 0x50
        /*00ba*/ 	.short	0x0000


	//----- nvinfo : EIATTR_MAXREG_COUNT
	.align		4
        /*00bc*/ 	.byte	0x03, 0x1b
        /*00be*/ 	.short	0x00ff


	//----- nvinfo : EIATTR_NUM_BARRIERS
	.align		4
        /*00c0*/ 	.byte	0x02, 0x4c
        /*00c2*/ 	.byte	0x01
	.zero		1


	//----- nvinfo : EIATTR_EXTERNS
	.align		4
        /*00c4*/ 	.byte	0x04, 0x0f
        /*00c6*/ 	.short	(.L_133 - .L_132)


	//   ....[0]....
	.align		4
.L_132:
        /*00c8*/ 	.word	index@(free)


	//   ....[1]....
	.align		4
        /*00cc*/ 	.word	index@(malloc)


	//----- nvinfo : EIATTR_MERCURY_ISA_VERSION
	.align		4
.L_133:
        /*00d0*/ 	.byte	0x03, 0x5f
        /*00d2*/ 	.short	0x0101


	//----- nvinfo : EIATTR_UNUSED_LOAD_BYTE_OFFSET
	.align		4
        /*00d4*/ 	.byte	0x04, 0x44
        /*00d6*/ 	.short	(.L_135 - .L_134)


	//   ....[0]....
.L_134:
        /*00d8*/ 	.word	0x00000550
        /*00dc*/ 	.word	0x00000007


	//   ....[1]....
        /*00e0*/ 	.word	0x00000760
        /*00e4*/ 	.word	0x00000007


	//   ....[2]....
        /*00e8*/ 	.word	0x00003010
        /*00ec*/ 	.word	0x00000007


	//----- nvinfo : EIATTR_INT_WARP_WIDE_INSTR_OFFSETS
	.align		4
.L_135:
        /*00f0*/ 	.byte	0x04, 0x31
        /*00f2*/ 	.short	(.L_137 - .L_136)


	//   ....[0]....
.L_136:
        /*00f4*/ 	.word	0x00003cf0


	//----- nvinfo : EIATTR_COOP_GROUP_MASK_REGIDS
	.align		4
.L_137:
        /*00f8*/ 	.byte	0x04, 0x29
        /*00fa*/ 	.short	(.L_139 - .L_138)


	//   ....[0]....
.L_138:
        /*00fc*/ 	.word	0xffffffff


	//   ....[1]....
        /*0100*/ 	.word	0xffffffff


	//   ....[2]....
        /*0104*/ 	.word	0xffffffff


	//   ....[3]....
        /*0108*/ 	.word	0xffffffff


	//   ....[4]....
        /*010c*/ 	.word	0xffffffff


	//   ....[5]....
        /*0110*/ 	.word	0xffffffff


	//   ....[6]....
        /*0114*/ 	.word	0xffffffff


	//   ....[7]....
        /*0118*/ 	.word	0xffffffff


	//   ....[8]....
        /*011c*/ 	.word	0xffffffff


	//   ....[9]....
        /*0120*/ 	.word	0xffffffff


	//   ....[10]....
        /*0124*/ 	.word	0xffffffff


	//   ....[11]....
        /*0128*/ 	.word	0xffffffff


	//   ....[12]....
        /*012c*/ 	.word	0xffffffff


	//   ....[13]....
        /*0130*/ 	.word	0x0500000f


	//   ....[14]....
        /*0134*/ 	.word	0x0500000f


	//   ....[15]....
        /*0138*/ 	.word	0x0500000f


	//   ....[16]....
        /*013c*/ 	.word	0x0500000f


	//   ....[17]....
        /*0140*/ 	.word	0x0500000f


	//   ....[18]....
        /*0144*/ 	.word	0x0500000f


	//   ....[19]....
        /*0148*/ 	.word	0x0500000f


	//   ....[20]....
        /*014c*/ 	.word	0x0500000f


	//   ....[21]....
        /*0150*/ 	.word	0x0500000f


	//   ....[22]....
        /*0154*/ 	.word	0x0500000f


	//   ....[23]....
        /*0158*/ 	.word	0x0500000f


	//   ....[24]....
        /*015c*/ 	.word	0x0500000f


	//   ....[25]....
        /*0160*/ 	.word	0x0500000f


	//----- nvinfo : EIATTR_COOP_GROUP_INSTR_OFFSETS
	.align		4
.L_139:
        /*0164*/ 	.byte	0x04, 0x28
        /*0166*/ 	.short	(.L_141 - .L_140)


	//   ....[0]....
.L_140:
        /*0168*/ 	.word	0x000014c0


	//   ....[1]....
        /*016c*/ 	.word	0x00001630


	//   ....[2]....
        /*0170*/ 	.word	0x000017b0


	//   ....[3]....
        /*0174*/ 	.word	0x00001930


	//   ....[4]....
        /*0178*/ 	.word	0x00001ab0


	//   ....[5]....
        /*017c*/ 	.word	0x00001cd0


	//   ....[6]....
        /*0180*/ 	.word	0x00001cf0


	//   ....[7]....
        /*0184*/ 	.word	0x00003310


	//   ....[8]....
        /*0188*/ 	.word	0x00003330


	//   ....[9]....
        /*018c*/ 	.word	0x00003350


	//   ....[10]....
        /*0190*/ 	.word	0x00003370


	//   ....[11]....
        /*0194*/ 	.word	0x00003390


	//   ....[12]....
        /*0198*/ 	.word	0x000033b0


	//   ....[13]....
        /*019c*/ 	.word	0x00003f10


	//   ....[14]....
        /*01a0*/ 	.word	0x000040d0


	//   ....[15]....
        /*01a4*/ 	.word	0x00004290


	//   ....[16]....
        /*01a8*/ 	.word	0x00004450


	//   ....[17]....
        /*01ac*/ 	.word	0x00004610


	//   ....[18]....
        /*01b0*/ 	.word	0x00004870


	//   ....[19]....
        /*01b4*/ 	.word	0x000048e0


	//   ....[20]....
        /*01b8*/ 	.word	0x00004960


	//   ....[21]....
        /*01bc*/ 	.word	0x000049e0


	//   ....[22]....
        /*01c0*/ 	.word	0x00004a60


	//   ....[23]....
        /*01c4*/ 	.word	0x00004ae0


	//   ....[24]....
        /*01c8*/ 	.word	0x00004b60


	//   ....[25]....
        /*01cc*/ 	.word	0x00004bf0


	//----- nvinfo : EIATTR_VRC_CTA_INIT_COUNT
	.align		4
.L_141:
        /*01d0*/ 	.byte	0x02, 0x4a
	.zero		1
	.zero		1


	//----- nvinfo : EIATTR_SYSCALL_OFFSETS
	.align		4
        /*01d4*/ 	.byte	0x04, 0x46
        /*01d6*/ 	.short	(.L_143 - .L_142)


	//   ....[0]....
.L_142:
        /*01d8*/ 	.word	0x00000220


	//   ....[1]....
        /*01dc*/ 	.word	0x00003750


	//   ....[2]....
        /*01e0*/ 	.word	0x00003a40


	//----- nvinfo : EIATTR_EXIT_INSTR_OFFSETS
	.align		4
.L_143:
        /*01e4*/ 	.byte	0x04, 0x1c
        /*01e6*/ 	.short	(.L_145 - .L_144)


	//   ....[0]....
.L_144:
        /*01e8*/ 	.word	0x00000160


	//   ....[1]....
        /*01ec*/ 	.word	0x00003eb0


	//----- nvinfo : EIATTR_CRS_STACK_SIZE
	.align		4
.L_145:
        /*01f0*/ 	.byte	0x04, 0x1e
        /*01f2*/ 	.short	(.L_147 - .L_146)
.L_146:
        /*01f4*/ 	.word	0x00000000


	//----- nvinfo : EIATTR_CBANK_PARAM_SIZE
	.align		4
.L_147:
        /*01f8*/ 	.byte	0x03, 0x19
        /*01fa*/ 	.short	0x0054


	//----- nvinfo : EIATTR_PARAM_CBANK
	.align		4
        /*01fc*/ 	.byte	0x04, 0x0a
        /*01fe*/ 	.short	(.L_149 - .L_148)
	.align		4
.L_148:
        /*0200*/ 	.word	index@(.nv.constant0._Z10merge_scanPcPiS0_PS0_S0_iS0_P11state_arrayILi3EES0_Phi)
        /*0204*/ 	.short	0x0380
        /*0206*/ 	.short	0x0054


	//----- nvinfo : EIATTR_SW_WAR
	.align		4
.L_149:
        /*0208*/ 	.byte	0x04, 0x36
        /*020a*/ 	.short	(.L_151 - .L_150)
.L_150:
        /*020c*/ 	.word	0x00000008
.L_151:


//--------------------- .nv.info._Z21remove_empty_elementsPPiS_iS_S_S_S_S_i --------------------------
	.section	.nv.info._Z21remove_empty_elementsPPiS_iS_S_S_S_S_i,"",@"SHT_CUDA_INFO"
	.sectionflags	@""
	.align	4


	//----- nvinfo : EIATTR_CUDA_API_VERSION
	.align		4
        /*0000*/ 	.byte	0x04, 0x37
        /*0002*/ 	.short	(.L_153 - .L_152)
.L_152:
        /*0004*/ 	.word	0x00000082


	//----- nvinfo : EIATTR_KPARAM_INFO
	.align		4
.L_153:
        /*0008*/ 	.byte	0x04, 0x17
        /*000a*/ 	.short	(.L_155 - .L_154)
.L_154:
        /*000c*/ 	.word	0x00000000
        /*0010*/ 	.short	0x0008
        /*0012*/ 	.short	0x0040
        /*0014*/ 	.byte	0x00, 0xf0, 0x11, 0x00


	//----- nvinfo : EIATTR_KPARAM_INFO
	.align		4
.L_155:
        /*0018*/ 	.byte	0x04, 0x17
        /*001a*/ 	.short	(.L_157 - .L_156)
.L_156:
        /*001c*/ 	.word	0x00000000
        /*0020*/ 	.short	0x0007
        /*0022*/ 	.short	0x0038
        /*0024*/ 	.byte	0x00, 0xf5, 0x21, 0x00


	//----- nvinfo : EIATTR_KPARAM_INFO
	.align		4
.L_157:
        /*0028*/ 	.byte	0x04, 0x17
        /*002a*/ 	.short	(.L_159 - .L_158)
.L_158:
        /*002c*/ 	.word	0x00000000
        /*0030*/ 	.short	0x0006
        /*0032*/ 	.short	0x0030
        /*0034*/ 	.byte	0x00, 0xf5, 0x21, 0x00


	//----- nvinfo : EIATTR_KPARAM_INFO
	.align		4
.L_159:
        /*0038*/ 	.byte	0x04, 0x17
        /*003a*/ 	.short	(.L_161 - .L_160)
.L_160:
        /*003c*/ 	.word	0x00000000
        /*0040*/ 	.short	0x0005
        /*0042*/ 	.short	0x0028
        /*0044*/ 	.byte	0x00, 0xf5, 0x21, 0x00


	//----- nvinfo : EIATTR_KPARAM_INFO
	.align		4
.L_161:
        /*0048*/ 	.byte	0x04, 0x17
        /*004a*/ 	.short	(.L_163 - .L_162)
.L_162:
        /*004c*/ 	.word	0x00000000
        /*0050*/ 	.short	0x0004
        /*0052*/ 	.short	0x0020
        /*0054*/ 	.byte	0x00, 0xf5, 0x21, 0x00


	//----- nvinfo : EIATTR_KPARAM_INFO
	.align		4
.L_163:
        /*0058*/ 	.byte	0x04, 0x17
        /*005a*/ 	.short	(.L_165 - .L_164)
.L_164:
        /*005c*/ 	.word	0x00000000
        /*0060*/ 	.short	0x0003
        /*0062*/ 	.short	0x0018
        /*0064*/ 	.byte	0x00, 0xf5, 0x21, 0x00


	//----- nvinfo : EIATTR_KPARAM_INFO
	.align		4
.L_165:
        /*0068*/ 	.byte	0x04, 0x17
        /*006a*/ 	.short	(.L_167 - .L_166)
.L_166:
        /*006c*/ 	.word	0x00000000
        /*0070*/ 	.short	0x0002
        /*0072*/ 	.short	0x0010
        /*0074*/ 	.byte	0x00, 0xf0, 0x11, 0x00


	//----- nvinfo : EIATTR_KPARAM_INFO
	.align		4
.L_167:
        /*0078*/ 	.byte	0x04, 0x17
        /*007a*/ 	.short	(.L_169 - .L_168)
.L_168:
        /*007c*/ 	.word	0x00000000
        /*0080*/ 	.short	0x0001
        /*0082*/ 	.short	0x0008
        /*0084*/ 	.byte	0x00, 0xf5, 0x21, 0x00


	//----- nvinfo : EIATTR_KPARAM_INFO
	.align		4
.L_169:
        /*0088*/ 	.byte	0x04, 0x17
        /*008a*/ 	.short	(.L_171 - .L_170)
.L_170:
        /*008c*/ 	.word	0x00000000
        /*0090*/ 	.short	0x0000
        /*0092*/ 	.short	0x0000
        /*0094*/ 	.byte	0x00, 0xf5, 0x21, 0x00


	//----- nvinfo : EIATTR_SPARSE_MMA_MASK
	.align		4
.L_171:
        /*0098*/ 	.byte	0x03, 0x50
        /*009a*/ 	.short	0x0000


	//----- nvinfo : EIATTR_MAXREG_COUNT
	.align		4
        /*009c*/ 	.byte	0x03, 0x1b
        /*009e*/ 	.short	0x00ff


	//----- nvinfo : EIATTR_NUM_BARRIERS
	.align		4
        /*00a0*/ 	.byte	0x02, 0x4c
        /*00a2*/ 	.byte	0x01
	.zero		1


	//----- nvinfo : EIATTR_EXTERNS
	.align		4
        /*00a4*/ 	.byte	0x04, 0x0f
        /*00a6*/ 	.short	(.L_173 - .L_172)


	//   ....[0]....
	.align		4
.L_172:
        /*00a8*/ 	.word	index@(free)


	//----- nvinfo : EIATTR_MERCURY_ISA_VERSION
	.align		4
.L_173:
        /*00ac*/ 	.byte	0x03, 0x5f
        /*00ae*/ 	.short	0x0101


	//----- nvinfo : EIATTR_VRC_CTA_INIT_COUNT
	.align		4
        /*00b0*/ 	.byte	0x02, 0x4a
	.zero		1
	.zero		1


	//----- nvinfo : EIATTR_SYSCALL_OFFSETS
	.align		4
        /*00b4*/ 	.byte	0x04, 0x46
        /*00b6*/ 	.short	(.L_175 - .L_174)


	//   ....[0]....
.L_174:
        /*00b8*/ 	.word	0x00000670


	//----- nvinfo : EIATTR_EXIT_INSTR_OFFSETS
	.align		4
.L_175:
        /*00bc*/ 	.byte	0x04, 0x1c
        /*00be*/ 	.short	(.L_177 - .L_176)


	//   ....[0]....
.L_176:
        /*00c0*/ 	.word	0x00000150


	//   ....[1]....
        /*00c4*/ 	.word	0x00000780


	//----- nvinfo : EIATTR_CRS_STACK_SIZE
	.align		4
.L_177:
        /*00c8*/ 	.byte	0x04, 0x1e
        /*00ca*/ 	.short	(.L_179 - .L_178)
.L_178:
        /*00cc*/ 	.word	0x00000000


	//----- nvinfo : EIATTR_CBANK_PARAM_SIZE
	.align		4
.L_179:
        /*00d0*/ 	.byte	0x03, 0x19
        /*00d2*/ 	.short	0x0044


	//----- nvinfo : EIATTR_PARAM_CBANK
	.align		4
        /*00d4*/ 	.byte	0x04, 0x0a
        /*00d6*/ 	.short	(.L_181 - .L_180)
	.align		4
.L_180:
        /*00d8*/ 	.word	index@(.nv.constant0._Z21remove_empty_elementsPPiS_iS_S_S_S_S_i)
        /*00dc*/ 	.short	0x0380
        /*00de*/ 	.short	0x0044


	//----- nvinfo : EIATTR_SW_WAR
	.align		4
.L_181:
        /*00e0*/ 	.byte	0x04, 0x36
        /*00e2*/ 	.short	(.L_183 - .L_182)
.L_182:
        /*00e4*/ 	.word	0x00000008
.L_183:


//--------------------- .nv.callgraph             --------------------------
	.section	.nv.callgraph,"",@"SHT_CUDA_CALLGRAPH"
	.align	4
	.sectionentsize	8
	.align		4
        /*0000*/ 	.word	0x00000000
	.align		4
        /*0004*/ 	.word	0xffffffff
	.align		4
        /*0008*/ 	.word	index@(_Z10merge_scanPcPiS0_PS0_S0_iS0_P11state_arrayILi3EES0_Phi)
	.align		4
        /*000c*/ 	.word	index@(free)
	.align		4
        /*0010*/ 	.word	index@(_Z10merge_scanPcPiS0_PS0_S0_iS0_P11state_arrayILi3EES0_Phi)
	.align		4
        /*0014*/ 	.word	index@(malloc)
	.align		4
        /*0018*/ 	.word	index@(_Z21remove_empty_elementsPPiS_iS_S_S_S_S_i)
	.align		4
        /*001c*/ 	.word	index@(free)
	.align		4
        /*0020*/ 	.word	0x00000000
	.align		4
        /*0024*/ 	.word	0xfffffffe
	.align		4
        /*0028*/ 	.word	0x00000000
	.align		4
        /*002c*/ 	.word	0xfffffffd
	.align		4
        /*0030*/ 	.word	0x00000000
	.align		4
        /*0034*/ 	.word	0xfffffffc


//--------------------- .nv.constant4             --------------------------
	.section	.nv.constant4,"a",@progbits
	.align	8
	.align		8
.nv.constant4:
        /*0000*/ 	.dword	_ZN34_INTERNAL_77cd6d02_4_k_cu_a259fc2b4cuda3std3__45__cpo5beginE
	.align		8
        /*0008*/ 	.dword	_ZN34_INTERNAL_77cd6d02_4_k_cu_a259fc2b4cuda3std3__45__cpo3endE
	.align		8
        /*0010*/ 	.dword	_ZN34_INTERNAL_77cd6d02_4_k_cu_a259fc2b4cuda3std3__45__cpo6cbeginE
	.align		8
        /*0018*/ 	.dword	_ZN34_INTERNAL_77cd6d02_4_k_cu_a259fc2b4cuda3std3__45__cpo4cendE
	.align		8
        /*0020*/ 	.dword	_ZN34_INTERNAL_77cd6d02_4_k_cu_a259fc2b4cuda3std3__45__cpo6rbeginE
	.align		8
        /*0028*/ 	.dword	_ZN34_INTERNAL_77cd6d02_4_k_cu_a259fc2b4cuda3std3__45__cpo4rendE
	.align		8
        /*0030*/ 	.dword	_ZN34_INTERNAL_77cd6d02_4_k_cu_a259fc2b4cuda3std3__45__cpo7crbeginE
	.align		8
        /*0038*/ 	.dword	_ZN34_INTERNAL_77cd6d02_4_k_cu_a259fc2b4cuda3std3__45__cpo5crendE
	.align		8
        /*0040*/ 	.dword	_ZN34_INTERNAL_77cd6d02_4_k_cu_a259fc2b4cuda3std3__436_GLOBAL__N__77cd6d02_4_k_cu_a259fc2b6ignoreE
	.align		8
        /*0048*/ 	.dword	_ZN34_INTERNAL_77cd6d02_4_k_cu_a259fc2b4cuda3std3__419piecewise_constructE
	.align		8
        /*0050*/ 	.dword	_ZN34_INTERNAL_77cd6d02_4_k_cu_a259fc2b4cuda3std3__48in_placeE
	.align		8
        /*0058*/ 	.dword	_ZN34_INTERNAL_77cd6d02_4_k_cu_a259fc2b4cuda3std3__420unreachable_sentinelE
	.align		8
        /*0060*/ 	.dword	_ZN34_INTERNAL_77cd6d02_4_k_cu_a259fc2b4cuda3std3__47nulloptE
	.align		8
        /*0068*/ 	.dword	_ZN34_INTERNAL_77cd6d02_4_k_cu_a259fc2b4cuda3std3__48unexpectE
	.align		8
        /*0070*/ 	.dword	_ZN34_INTERNAL_77cd6d02_4_k_cu_a259fc2b4cuda3std6ranges3__45__cpo4swapE
	.align		8
        /*0078*/ 	.dword	_ZN34_INTERNAL_77cd6d02_4_k_cu_a259fc2b4cuda3std6ranges3__45__cpo9iter_moveE
	.align		8
        /*0080*/ 	.dword	_ZN34_INTERNAL_77cd6d02_4_k_cu_a259fc2b4cuda3std6ranges3__45__cpo5beginE
	.align		8
        /*0088*/ 	.dword	_ZN34_INTERNAL_77cd6d02_4_k_cu_a259fc2b4cuda3std6ranges3__45__cpo3endE
	.align		8
        /*0090*/ 	.dword	_ZN34_INTERNAL_77cd6d02_4_k_cu_a259fc2b4cuda3std6ranges3__45__cpo6cbeginE
	.align		8
        /*0098*/ 	.dword	_ZN34_INTERNAL_77cd6d02_4_k_cu_a259fc2b4cuda3std6ranges3__45__cpo4cendE
	.align		8
        /*00a0*/ 	.dword	_ZN34_INTERNAL_77cd6d02_4_k_cu_a259fc2b4cuda3std6ranges3__45__cpo7advanceE
	.align		8
        /*00a8*/ 	.dword	_ZN34_INTERNAL_77cd6d02_4_k_cu_a259fc2b4cuda3std6ranges3__45__cpo9iter_swapE
	.align		8
        /*00b0*/ 	.dword	_ZN34_INTERNAL_77cd6d02_4_k_cu_a259fc2b4cuda3std6ranges3__45__cpo4nextE
	.align		8
        /*00b8*/ 	.dword	_ZN34_INTERNAL_77cd6d02_4_k_cu_a259fc2b4cuda3std6ranges3__45__cpo4prevE
	.align		8
        /*00c0*/ 	.dword	_ZN34_INTERNAL_77cd6d02_4_k_cu_a259fc2b4cuda3std6ranges3__45__cpo4dataE
	.align		8
        /*00c8*/ 	.dword	_ZN34_INTERNAL_77cd6d02_4_k_cu_a259fc2b4cuda3std6ranges3__45__cpo5cdataE
	.align		8
        /*00d0*/ 	.dword	_ZN34_INTERNAL_77cd6d02_4_k_cu_a259fc2b4cuda3std6ranges3__45__cpo4sizeE
	.align		8
        /*00d8*/ 	.dword	_ZN34_INTERNAL_77cd6d02_4_k_cu_a259fc2b4cuda3std6ranges3__45__cpo5ssizeE
	.align		8
        /*00e0*/ 	.dword	_ZN34_INTERNAL_77cd6d02_4_k_cu_a259fc2b4cuda3std6ranges3__45__cpo8distanceE
	.align		8
        /*00e8*/ 	.dword	_ZN34_INTERNAL_77cd6d02_4_k_cu_a259fc2b6thrust24THRUST_300001_SM_1000_NS6system6detail10sequential3seqE
	.align		8
        /*00f0*/ 	.dword	_ZN34_INTERNAL_77cd6d02_4_k_cu_a259fc2b6thrust24THRUST_300001_SM_1000_NS12placeholders2_1E
	.align		8
        /*00f8*/ 	.dword	_ZN34_INTERNAL_77cd6d02_4_k_cu_a259fc2b6thrust24THRUST_300001_SM_1000_NS12placeholders2_2E
	.align		8
        /*0100*/ 	.dword	_ZN34_INTERNAL_77cd6d02_4_k_cu_a259fc2b6thrust24THRUST_300001_SM_1000_NS12placeholders2_3E
	.align		8
        /*0108*/ 	.dword	_ZN34_INTERNAL_77cd6d02_4_k_cu_a259fc2b6thrust24THRUST_300001_SM_1000_NS12placeholders2_4E
	.align		8
        /*0110*/ 	.dword	_ZN34_INTERNAL_77cd6d02_4_k_cu_a259fc2b6thrust24THRUST_300001_SM_1000_NS12placeholders2_5E
	.align		8
        /*0118*/ 	.dword	_ZN34_INTERNAL_77cd6d02_4_k_cu_a259fc2b6thrust24THRUST_300001_SM_1000_NS12placeholders2_6E
	.align		8
        /*0120*/ 	.dword	_ZN34_INTERNAL_77cd6d02_4_k_cu_a259fc2b6thrust24THRUST_300001_SM_1000_NS12placeholders2_7E
	.align		8
        /*0128*/ 	.dword	_ZN34_INTERNAL_77cd6d02_4_k_cu_a259fc2b6thrust24THRUST_300001_SM_1000_NS12placeholders2_8E
	.align		8
        /*0130*/ 	.dword	_ZN34_INTERNAL_77cd6d02_4_k_cu_a259fc2b6thrust24THRUST_300001_SM_1000_NS12placeholders2_9E
	.align		8
        /*0138*/ 	.dword	_ZN34_INTERNAL_77cd6d02_4_k_cu_a259fc2b6thrust24THRUST_300001_SM_1000_NS12placeholders3_10E
	.align		8
        /*0140*/ 	.dword	free
	.align		8
        /*0148*/ 	.dword	malloc


//--------------------- .text._ZN3cub18CUB_300001_SM_10006detail11EmptyKernelIvEEvv --------------------------
	.section	.text._ZN3cub18CUB_300001_SM_10006detail11EmptyKernelIvEEvv,"ax",@progbits
	.align	128
        .global         _ZN3cub18CUB_300001_SM_10006detail11EmptyKernelIvEEvv
        .type           _ZN3cub18CUB_300001_SM_10006detail11EmptyKernelIvEEvv,@function
        .size           _ZN3cub18CUB_300001_SM_10006detail11EmptyKernelIvEEvv,(.L_x_68 - _ZN3cub18CUB_300001_SM_10006detail11EmptyKernelIvEEvv)
        .other          _ZN3cub18CUB_300001_SM_10006detail11EmptyKernelIvEEvv,@"STO_CUDA_ENTRY STV_DEFAULT"
_ZN3cub18CUB_300001_SM_10006detail11EmptyKernelIvEEvv:
.text._ZN3cub18CUB_300001_SM_10006detail11EmptyKernelIvEEvv:
[----:B------:R-:W-:Y:S01]  /*0000*/  LDC R1, c[0x0][0x37c] ;  /* 0x0000df00ff017b82 */ /* 0x000fe20000000800 */
[----:B------:R-:W-:Y:S05]  /*0010*/  EXIT ;  /* 0x000000000000794d */ /* 0x000fea0003800000 */
.L_x_0:
[----:B------:R-:W-:-:S00]  /*0020*/  BRA `(.L_x_0) ;  /* 0xfffffffc00fc7947 */ /* 0x000fc0000383ffff */
[----:B------:R-:W-:-:S00]  /*0030*/  NOP ;  /* 0x0000000000007918 */ /* 0x000fc00000000000 */
        /* <DEDUP_REMOVED lines=12> */
.L_x_68:


//--------------------- .text._Z11clear_arrayPii  --------------------------
	.section	.text._Z11clear_arrayPii,"ax",@progbits
	.align	128
        .global         _Z11clear_arrayPii
        .type           _Z11clear_arrayPii,@function
        .size           _Z11clear_arrayPii,(.L_x_69 - _Z11clear_arrayPii)
        .other          _Z11clear_arrayPii,@"STO_CUDA_ENTRY STV_DEFAULT"
_Z11clear_arrayPii:
.text._Z11clear_arrayPii:
[----:B------:R-:W-:Y:S01]  /*0000*/  LDC R1, c[0x0][0x37c] ;  /* 0x0000df00ff017b82 */ /* 0x000fe20000000800 */
[----:B------:R-:W0:Y:S07]  /*0010*/  S2R R5, SR_TID.X ;  /* 0x0000000000057919 */ /* 0x000e2e0000002100 */
[----:B------:R-:W0:Y:S01]  /*0020*/  S2UR UR4, SR_CTAID.X ;  /* 0x00000000000479c3 */ /* 0x000e220000002500 */
[----:B------:R-:W1:Y:S07]  /*0030*/  LDCU UR5, c[0x0][0x388] ;  /* 0x00007100ff0577ac */ /* 0x000e6e0008000800 */
[----:B------:R-:W0:Y:S02]  /*0040*/  LDC R0, c[0x0][0x360] ;  /* 0x0000d800ff007b82 */ /* 0x000e240000000800 */
[----:B0-----:R-:W-:-:S05]  /*0050*/  IMAD R5, R0, UR4, R5 ;  /* 0x0000000400057c24 */ /* 0x001fca000f8e0205 */
[----:B-1----:R-:W-:-:S13]  /*0060*/  ISETP.GE.AND P0, PT, R5, UR5, PT ;  /* 0x0000000505007c0c */ /* 0x002fda000bf06270 */
[----:B------:R-:W-:Y:S05]  /*0070*/  @P0 EXIT ;  /* 0x000000000000094d */ /* 0x000fea0003800000 */
[----:B------:R-:W0:Y:S01]  /*0080*/  LDC.64 R2, c[0x0][0x380] ;  /* 0x0000e000ff027b82 */ /* 0x000e220000000a00 */
[----:B------:R-:W1:Y:S01]  /*0090*/  LDCU.64 UR4, c[0x0][0x358] ;  /* 0x00006b00ff0477ac */ /* 0x000e620008000a00 */
[----:B0-----:R-:W-:-:S05]  /*00a0*/  IMAD.WIDE R2, R5, 0x4, R2 ;  /* 0x0000000405027825 */ /* 0x001fca00078e0202 */
[----:B-1----:R-:W-:Y:S01]  /*00b0*/  STG.E desc[UR4][R2.64], RZ ;  /* 0x000000ff02007986 */ /* 0x002fe2000c101904 */
[----:B------:R-:W-:Y:S05]  /*00c0*/  EXIT ;  /* 0x000000000000794d */ /* 0x000fea0003800000 */
.L_x_1:
        /* <DEDUP_REMOVED lines=11> */
.L_x_69:


//--------------------- .text._Z11output_sortPiiS_ --------------------------
	.section	.text._Z11output_sortPiiS_,"ax",@progbits
	.align	128
        .global         _Z11output_sortPiiS_
        .type           _Z11output_sortPiiS_,@function
        .size           _Z11output_sortPiiS_,(.L_x_70 - _Z11output_sortPiiS_)
        .other          _Z11output_sortPiiS_,@"STO_CUDA_ENTRY STV_DEFAULT"
_Z11output_sortPiiS_:
.text._Z11output_sortPiiS_:
[----:B------:R-:W-:Y:S01]  /*0000*/  LDC R1, c[0x0][0x37c] ;  /* 0x0000df00ff017b82 */ /* 0x000fe20000000800 */
[----:B------:R-:W0:Y:S07]  /*0010*/  LDCU UR8, c[0x0][0x388] ;  /* 0x00007100ff0877ac */ /* 0x000e2e0008000800 */
[----:B------:R-:W1:Y:S01]  /*0020*/  S2UR UR5, SR_CgaCtaId ;  /* 0x00000000000579c3 */ /* 0x000e620000008800 */
[----:B------:R-:W-:Y:S01]  /*0030*/  UMOV UR4, 0x400 ;  /* 0x0000040000047882 */ /* 0x000fe20000000000 */
[----:B0-----:R-:W-:-:S05]  /*0040*/  I2FP.F32.S32 R0, UR8 ;  /* 0x0000000800007c45 */ /* 0x001fca0008201400 */
[----:B------:R-:W-:Y:S01]  /*0050*/  FMUL R0, R0, 0.001953125 ;  /* 0x3b00000000007820 */ /* 0x000fe20000400000 */
[----:B-1----:R-:W-:-:S03]  /*0060*/  ULEA UR4, UR5, UR4, 0x18 ;  /* 0x0000000405047291 */ /* 0x002fc6000f8ec0ff */
[----:B------:R-:W0:Y:S03]  /*0070*/  F2I.CEIL.NTZ R2, R0 ;  /* 0x0000000000027305 */ /* 0x000e26000020b100 */
[----:B------:R-:W-:-:S05]  /*0080*/  IMAD.U32 R9, RZ, RZ, UR4 ;  /* 0x00000004ff097e24 */ /* 0x000fca000f8e00ff */
[----:B------:R1:W-:Y:S01]  /*0090*/  STS [R9+0x8a0], RZ ;  /* 0x0008a0ff09007388 */ /* 0x0003e20000000800 */
[----:B0-----:R-:W-:-:S13]  /*00a0*/  ISETP.GE.AND P0, PT, R2, 0x1, PT ;  /* 0x000000010200780c */ /* 0x001fda0003f06270 */
[----:B-1----:R-:W-:Y:S05]  /*00b0*/  @!P0 BRA `(.L_x_2) ;  /* 0x0000000400f88947 */ /* 0x002fea0003800000 */
[----:B------:R-:W0:Y:S01]  /*00c0*/  S2R R0, SR_TID.X ;  /* 0x0000000000007919 */ /* 0x000e220000002100 */
[----:B------:R-:W1:Y:S01]  /*00d0*/  S2UR UR5, SR_CgaCtaId ;  /* 0x00000000000579c3 */ /* 0x000e620000008800 */
[----:B------:R-:W-:Y:S01]  /*00e0*/  IMAD.MOV R2, RZ, RZ, -R2 ;  /* 0x000000ffff027224 */ /* 0x000fe200078e0a02 */
[----:B------:R-:W-:Y:S01]  /*00f0*/  UMOV UR4, 0x400 ;  /* 0x0000040000047882 */ /* 0x000fe20000000000 */
[----:B------:R-:W2:Y:S01]  /*0100*/  LDCU.64 UR6, c[0x0][0x358] ;  /* 0x00006b00ff0677ac */ /* 0x000ea20008000a00 */
[----:B-1----:R-:W-:Y:S01]  /*0110*/  ULEA UR4, UR5, UR4, 0x18 ;  /* 0x0000000405047291 */ /* 0x002fe2000f8ec0ff */
[C---:B0-----:R-:W-:Y:S01]  /*0120*/  LEA.HI R6, R0.reuse, R0, RZ, 0x1c ;  /* 0x0000000000067211 */ /* 0x041fe200078fe0ff */
[C---:B------:R-:W-:Y:S01]  /*0130*/  VIADD R4, R0.reuse, -UR8 ;  /* 0x8000000800047c36 */ /* 0x040fe20008000000 */
[C---:B------:R-:W-:Y:S01]  /*0140*/  ISETP.NE.AND P3, PT, R0.reuse, RZ, PT ;  /* 0x000000ff0000720c */ /* 0x040fe20003f65270 */
[----:B------:R-:W-:Y:S01]  /*0150*/  IMAD.MOV.U32 R5, RZ, RZ, R0 ;  /* 0x000000ffff057224 */ /* 0x000fe200078e0000 */
[----:B------:R-:W-:-:S02]  /*0160*/  IADD3 R3, PT, PT, R0, 0x1, RZ ;  /* 0x0000000100037810 */ /* 0x000fc40007ffe0ff */
[----:B--2---:R-:W-:-:S09]  /*0170*/  LEA R6, R6, R9, 0x2 ;  /* 0x0000000906067211 */ /* 0x004fd200078e10ff */
.L_x_5:
[----:B0-----:R-:W0:Y:S02]  /*0180*/  LDC.64 R10, c[0x0][0x380] ;  /* 0x0000e000ff0a7b82 */ /* 0x001e240000000a00 */
[----:B0-----:R-:W-:-:S06]  /*0190*/  IMAD.WIDE R10, R5, 0x4, R10 ;  /* 0x00000004050a7825 */ /* 0x001fcc00078e020a */
[----:B------:R-:W2:Y:S01]  /*01a0*/  LDG.E R11, desc[UR6][R10.64] ;  /* 0x000000060a0b7981 */ /* 0x000ea2000c1e1900 */
[----:B------:R-:W-:Y:S01]  /*01b0*/  ISETP.GT.U32.AND P0, PT, R0, 0x1f, PT ;  /* 0x0000001f0000780c */ /* 0x000fe20003f04070 */
[----:B------:R-:W-:-:S05]  /*01c0*/  VIADD R2, R2, 0x1 ;  /* 0x0000000102027836 */ /* 0x000fca0000000000 */
[----:B------:R-:W-:Y:S01]  /*01d0*/  ISETP.NE.AND P2, PT, R2, RZ, PT ;  /* 0x000000ff0200720c */ /* 0x000fe20003f45270 */
[----:B--2---:R0:W-:Y:S01]  /*01e0*/  STS [R6+0x10], R11 ;  /* 0x0000100b06007388 */ /* 0x0041e20000000800 */
[----:B------:R-:W-:Y:S06]  /*01f0*/  BAR.SYNC.DEFER_BLOCKING 0x0 ;  /* 0x0000000000007b1d */ /* 0x000fec0000010000 */
[----:B------:R-:W-:Y:S05]  /*0200*/  @P0 BRA `(.L_x_3) ;  /* 0x0000000400300947 */ /* 0x000fea0003800000 */
[C---:B------:R-:W-:Y:S01]  /*0210*/  IMAD R9, R0.reuse, 0x44, R9 ;  /* 0x0000004400097824 */ /* 0x040fe200078e0209 */
[----:B------:R-:W-:Y:S01]  /*0220*/  UMOV UR5, 0xffffffff ;  /* 0xffffffff00057882 */ /* 0x000fe20000000000 */
[----:B------:R-:W-:-:S03]  /*0230*/  ISETP.NE.AND P1, PT, R0, RZ, PT ;  /* 0x000000ff0000720c */ /* 0x000fc60003f25270 */
[----:B------:R-:W-:Y:S04]  /*0240*/  LDS R23, [R9+0x10] ;  /* 0x0000100009177984 */ /* 0x000fe80000000800 */
[----:B------:R-:W-:Y:S04]  /*0250*/  LDS R22, [R9+0x14] ;  /* 0x0000140009167984 */ /* 0x000fe80000000800 */
[----:B------:R-:W1:Y:S04]  /*0260*/  LDS R21, [R9+0x18] ;  /* 0x0000180009157984 */ /* 0x000e680000000800 */
[----:B------:R-:W-:Y:S04]  /*0270*/  LDS R26, [R9+0x1c] ;  /* 0x00001c00091a7984 */ /* 0x000fe80000000800 */
[----:B------:R-:W2:Y:S04]  /*0280*/  LDS R19, [R9+0x20] ;  /* 0x0000200009137984 */ /* 0x000ea80000000800 */
[----:B------:R-:W-:Y:S04]  /*0290*/  LDS R24, [R9+0x24] ;  /* 0x0000240009187984 */ /* 0x000fe80000000800 */
[----:B------:R-:W3:Y:S04]  /*02a0*/  LDS R17, [R9+0x28] ;  /* 0x0000280009117984 */ /* 0x000ee80000000800 */
[----:B------:R-:W-:Y:S04]  /*02b0*/  LDS R13, [R9+0x2c] ;  /* 0x00002c00090d7984 */ /* 0x000fe80000000800 */
[----:B------:R-:W4:Y:S04]  /*02c0*/  LDS R20, [R9+0x30] ;  /* 0x0000300009147984 */ /* 0x000f280000000800 */
[----:B------:R-:W-:Y:S04]  /*02d0*/  LDS R14, [R9+0x34] ;  /* 0x00003400090e7984 */ /* 0x000fe80000000800 */
[----:B------:R-:W5:Y:S04]  /*02e0*/  LDS R7, [R9+0x38] ;  /* 0x0000380009077984 */ /* 0x000f680000000800 */
[----:B------:R-:W-:Y:S04]  /*02f0*/  LDS R18, [R9+0x3c] ;  /* 0x00003c0009127984 */ /* 0x000fe80000000800 */
[----:B------:R-:W5:Y:S01]  /*0300*/  LDS R15, [R9+0x40] ;  /* 0x00004000090f7984 */ /* 0x000f620000000800 */
[----:B-1----:R-:W-:-:S03]  /*0310*/  IADD3 R8, PT, PT, R21, R22, R23 ;  /* 0x0000001615087210 */ /* 0x002fc60007ffe017 */
[----:B------:R-:W-:Y:S04]  /*0320*/  LDS R16, [R9+0x44] ;  /* 0x0000440009107984 */ /* 0x000fe80000000800 */
[----:B0-----:R-:W0:Y:S01]  /*0330*/  LDS R11, [R9+0x48] ;  /* 0x00004800090b7984 */ /* 0x001e220000000800 */
[----:B--2---:R-:W-:-:S03]  /*0340*/  IADD3 R8, PT, PT, R19, R8, R26 ;  /* 0x0000000813087210 */ /* 0x004fc60007ffe01a */
[----:B------:R-:W1:Y:S01]  /*0350*/  LDS R25, [R9+0x4c] ;  /* 0x00004c0009197984 */ /* 0x000e620000000800 */
[----:B---3--:R-:W-:-:S04]  /*0360*/  IADD3 R8, PT, PT, R17, R8, R24 ;  /* 0x0000000811087210 */ /* 0x008fc80007ffe018 */
[----:B----4-:R-:W-:-:S04]  /*0370*/  IADD3 R8, PT, PT, R20, R8, R13 ;  /* 0x0000000814087210 */ /* 0x010fc80007ffe00d */
[----:B-----5:R-:W-:-:S04]  /*0380*/  IADD3 R8, PT, PT, R7, R8, R14 ;  /* 0x0000000807087210 */ /* 0x020fc80007ffe00e */
[----:B------:R-:W-:-:S04]  /*0390*/  IADD3 R8, PT, PT, R15, R8, R18 ;  /* 0x000000080f087210 */ /* 0x000fc80007ffe012 */
[----:B0-----:R-:W-:-:S05]  /*03a0*/  IADD3 R8, PT, PT, R11, R8, R16 ;  /* 0x000000080b087210 */ /* 0x001fca0007ffe010 */
[----:B-1----:R-:W-:Y:S01]  /*03b0*/  IMAD.IADD R25, R25, 0x1, R8 ;  /* 0x0000000119197824 */ /* 0x002fe200078e0208 */
[----:B------:R-:W-:Y:S06]  /*03c0*/  BRA.DIV UR5, `(.L_x_4) ;  /* 0x00000006053c7947 */ /* 0x000fec000b800000 */
[----:B------:R-:W0:Y:S02]  /*03d0*/  SHFL.UP P0, R12, R25, 0x1, RZ ;  /* 0x04200000190c7989 */ /* 0x000e2400000000ff */
[----:B0-----:R-:W-:-:S05]  /*03e0*/  @P0 IADD3 R12, PT, PT, R25, R12, RZ ;  /* 0x0000000c190c0210 */ /* 0x001fca0007ffe0ff */
[----:B------:R-:W0:Y:S02]  /*03f0*/  SHFL.UP P0, R28, R12, 0x2, RZ ;  /* 0x044000000c1c7989 */ /* 0x000e2400000000ff */
[----:B0-----:R-:W-:-:S05]  /*0400*/  @P0 IMAD.IADD R28, R12, 0x1, R28 ;  /* 0x000000010c1c0824 */ /* 0x001fca00078e021c */
[----:B------:R-:W0:Y:S02]  /*0410*/  SHFL.UP P0, R29, R28, 0x4, RZ ;  /* 0x048000001c1d7989 */ /* 0x000e2400000000ff */
[----:B0-----:R-:W-:-:S05]  /*0420*/  @P0 IMAD.IADD R29, R28, 0x1, R29 ;  /* 0x000000011c1d0824 */ /* 0x001fca00078e021d */
[----:B------:R-:W0:Y:S02]  /*0430*/  SHFL.UP P0, R28, R29, 0x8, RZ ;  /* 0x050000001d1c7989 */ /* 0x000e2400000000ff */
[----:B0-----:R-:W-:-:S05]  /*0440*/  @P0 IADD3 R28, PT, PT, R29, R28, RZ ;  /* 0x0000001c1d1c0210 */ /* 0x001fca0007ffe0ff */
[----:B------:R0:W1:Y:S02]  /*0450*/  SHFL.UP P0, R12, R28, 0x10, RZ ;  /* 0x060000001c0c7989 */ /* 0x00006400000000ff */
.L_x_11:
[----:B-1----:R-:W-:Y:S01]  /*0460*/  @P0 IMAD.IADD R12, R28, 0x1, R12 ;  /* 0x000000011c0c0824 */ /* 0x002fe200078e020c */
[----:B------:R-:W-:Y:S05]  /*0470*/  WARPSYNC.ALL ;  /* 0x0000000000007948 */ /* 0x000fea0003800000 */
[----:B------:R-:W-:Y:S02]  /*0480*/  IMAD.IADD R10, R12, 0x1, -R25 ;  /* 0x000000010c0a7824 */ /* 0x000fe400078e0a19 */
[----:B------:R-:W1:Y:S03]  /*0490*/  SHFL.IDX PT, R12, R12, 0x1f, 0x1f ;  /* 0x03e01f000c0c7f89 */ /* 0x000e6600000e0000 */
[----:B------:R-:W-:Y:S01]  /*04a0*/  IADD3 R8, PT, PT, R23, R10, RZ ;  /* 0x0000000a17087210 */ /* 0x000fe20007ffe0ff */
[----:B------:R-:W-:Y:S04]  /*04b0*/  STS [R9+0x10], R10 ;  /* 0x0000100a09007388 */ /* 0x000fe80000000800 */
[----:B------:R-:W-:Y:S01]  /*04c0*/  IMAD.IADD R22, R22, 0x1, R8 ;  /* 0x0000000116167824 */ /* 0x000fe200078e0208 */
[----:B------:R-:W2:Y:S03]  /*04d0*/  @!P1 S2R R23, SR_CgaCtaId ;  /* 0x0000000000179919 */ /* 0x000ea60000008800 */
[----:B------:R-:W-:Y:S01]  /*04e0*/  IMAD.IADD R21, R21, 0x1, R22 ;  /* 0x0000000115157824 */ /* 0x000fe200078e0216 */
[----:B------:R3:W-:Y:S04]  /*04f0*/  STS [R9+0x14], R8 ;  /* 0x0000140809007388 */ /* 0x0007e80000000800 */
[----:B------:R-:W-:Y:S01]  /*0500*/  IADD3 R26, PT, PT, R26, R21, RZ ;  /* 0x000000151a1a7210 */ /* 0x000fe20007ffe0ff */
[----:B------:R4:W-:Y:S04]  /*0510*/  STS [R9+0x18], R22 ;  /* 0x0000181609007388 */ /* 0x0009e80000000800 */
[----:B------:R-:W-:Y:S01]  /*0520*/  IMAD.IADD R19, R19, 0x1, R26 ;  /* 0x0000000113137824 */ /* 0x000fe200078e021a */
[----:B------:R4:W-:Y:S03]  /*0530*/  STS [R9+0x1c], R21 ;  /* 0x00001c1509007388 */ /* 0x0009e60000000800 */
[----:B------:R-:W-:Y:S01]  /*0540*/  IMAD.IADD R24, R24, 0x1, R19 ;  /* 0x0000000118187824 */ /* 0x000fe200078e0213 */
[----:B------:R4:W-:Y:S04]  /*0550*/  STS [R9+0x20], R26 ;  /* 0x0000201a09007388 */ /* 0x0009e80000000800 */
[----:B0-----:R-:W-:Y:S01]  /*0560*/  IADD3 R28, PT, PT, R17, R24, RZ ;  /* 0x00000018111c7210 */ /* 0x001fe20007ffe0ff */
[----:B------:R4:W-:Y:S01]  /*0570*/  STS [R9+0x24], R19 ;  /* 0x0000241309007388 */ /* 0x0009e20000000800 */
[----:B------:R-:W-:-:S03]  /*0580*/  @!P1 MOV R17, 0x400 ;  /* 0x0000040000119802 */ /* 0x000fc60000000f00 */
[----:B------:R-:W-:Y:S01]  /*0590*/  IMAD.IADD R13, R13, 0x1, R28 ;  /* 0x000000010d0d7824 */ /* 0x000fe200078e021c */
[----:B------:R4:W-:Y:S03]  /*05a0*/  STS [R9+0x28], R24 ;  /* 0x0000281809007388 */ /* 0x0009e60000000800 */
[----:B------:R-:W-:Y:S01]  /*05b0*/  IMAD.IADD R20, R20, 0x1, R13 ;  /* 0x0000000114147824 */ /* 0x000fe200078e020d */
[----:B--2---:R-:W-:Y:S01]  /*05c0*/  @!P1 LEA R17, R23, R17, 0x18 ;  /* 0x0000001117119211 */ /* 0x004fe200078ec0ff */
[----:B------:R4:W-:Y:S03]  /*05d0*/  STS [R9+0x2c], R28 ;  /* 0x00002c1c09007388 */ /* 0x0009e60000000800 */
[----:B------:R-:W-:Y:S01]  /*05e0*/  IADD3 R14, PT, PT, R14, R20, RZ ;  /* 0x000000140e0e7210 */ /* 0x000fe20007ffe0ff */
[----:B------:R4:W-:Y:S04]  /*05f0*/  STS [R9+0x30], R13 ;  /* 0x0000300d09007388 */ /* 0x0009e80000000800 */
[----:B------:R-:W-:Y:S01]  /*0600*/  IMAD.IADD R7, R7, 0x1, R14 ;  /* 0x0000000107077824 */ /* 0x000fe200078e020e */
[----:B------:R4:W-:Y:S03]  /*0610*/  STS [R9+0x34], R20 ;  /* 0x0000341409007388 */ /* 0x0009e60000000800 */
[----:B------:R-:W-:Y:S01]  /*0620*/  IMAD.IADD R18, R18, 0x1, R7 ;  /* 0x0000000112127824 */ /* 0x000fe200078e0207 */
[----:B------:R4:W-:Y:S04]  /*0630*/  STS [R9+0x38], R14 ;  /* 0x0000380e09007388 */ /* 0x0009e80000000800 */
[----:B------:R-:W-:Y:S01]  /*0640*/  IADD3 R15, PT, PT, R15, R18, RZ ;  /* 0x000000120f0f7210 */ /* 0x000fe20007ffe0ff */
[----:B------:R4:W-:Y:S04]  /*0650*/  STS [R9+0x3c], R7 ;  /* 0x00003c0709007388 */ /* 0x0009e80000000800 */
[----:B------:R-:W-:Y:S01]  /*0660*/  IMAD.IADD R16, R16, 0x1, R15 ;  /* 0x0000000110107824 */ /* 0x000fe200078e020f */
[----:B------:R4:W-:Y:S03]  /*0670*/  STS [R9+0x40], R18 ;  /* 0x0000401209007388 */ /* 0x0009e60000000800 */
[----:B---3--:R-:W-:Y:S01]  /*0680*/  IMAD.IADD R8, R11, 0x1, R16 ;  /* 0x000000010b087824 */ /* 0x008fe200078e0210 */
[----:B------:R4:W-:Y:S04]  /*0690*/  STS [R9+0x44], R15 ;  /* 0x0000440f09007388 */ /* 0x0009e80000000800 */
[----:B------:R4:W-:Y:S04]  /*06a0*/  STS [R9+0x48], R16 ;  /* 0x0000481009007388 */ /* 0x0009e80000000800 */
[----:B------:R4:W-:Y:S04]  /*06b0*/  STS [R9+0x4c], R8 ;  /* 0x00004c0809007388 */ /* 0x0009e80000000800 */
[----:B-1----:R4:W-:Y:S02]  /*06c0*/  @!P1 STS [R17+0x890], R12 ;  /* 0x0008900c11009388 */ /* 0x0029e40000000800 */
.L_x_3:
[----:B----4-:R-:W1:Y:S01]  /*06d0*/  LDC R14, c[0x0][0x388] ;  /* 0x0000e200ff0e7b82 */ /* 0x010e620000000800 */
[----:B------:R-:W-:Y:S05]  /*06e0*/  WARPSYNC.ALL ;  /* 0x0000000000007948 */ /* 0x000fea0003800000 */
[C---:B------:R-:W-:Y:S01]  /*06f0*/  IADD3 R7, PT, PT, R3.reuse, -0x1, RZ ;  /* 0xffffffff03077810 */ /* 0x040fe20007ffe0ff */
[----:B------:R-:W-:Y:S01]  /*0700*/  IMAD.U32 R9, RZ, RZ, UR4 ;  /* 0x00000004ff097e24 */ /* 0x000fe2000f8e00ff */
[----:B------:R-:W-:Y:S01]  /*0710*/  BAR.SYNC.DEFER_BLOCKING 0x0 ;  /* 0x0000000000007b1d */ /* 0x000fe20000010000 */
[C---:B------:R-:W-:Y:S01]  /*0720*/  ISETP.NE.AND P1, PT, R4.reuse, -0x1, PT ;  /* 0xffffffff0400780c */ /* 0x040fe20003f25270 */
[----:B------:R-:W-:Y:S01]  /*0730*/  VIADD R3, R3, 0x200 ;  /* 0x0000020003037836 */ /* 0x000fe20000000000 */
[----:B------:R-:W-:-:S11]  /*0740*/  IADD3 R4, PT, PT, R4, 0x200, RZ ;  /* 0x0000020004047810 */ /* 0x000fd60007ffe0ff */
[----:B------:R-:W2:Y:S01]  /*0750*/  @!P1 LDC.64 R12, c[0x0][0x390] ;  /* 0x0000e400ff0c9b82 */ /* 0x000ea20000000a00 */
[----:B-1----:R-:W-:-:S13]  /*0760*/  ISETP.GE.AND P0, PT, R7, R14, PT ;  /* 0x0000000e0700720c */ /* 0x002fda0003f06270 */
[----:B------:R-:W-:Y:S01]  /*0770*/  @!P0 LDS R7, [R6+0x10] ;  /* 0x0000100006078984 */ /* 0x000fe20000000800 */
[----:B0-----:R-:W0:Y:S03]  /*0780*/  @!P0 LDC.64 R10, c[0x0][0x390] ;  /* 0x0000e400ff0a8b82 */ /* 0x001e260000000a00 */
[----:B------:R-:W1:Y:S01]  /*0790*/  @!P0 LDS R8, [R9+0x8a0] ;  /* 0x0008a00009088984 */ /* 0x000e620000000800 */
[----:B--2---:R-:W-:-:S04]  /*07a0*/  @!P1 IMAD.WIDE R12, R14, 0x4, R12 ;  /* 0x000000040e0c9825 */ /* 0x004fc800078e020c */
[C---:B0-----:R-:W-:Y:S01]  /*07b0*/  @!P0 IMAD.WIDE R10, R5.reuse, 0x4, R10 ;  /* 0x00000004050a8825 */ /* 0x041fe200078e020a */
[----:B------:R-:W-:-:S03]  /*07c0*/  IADD3 R5, PT, PT, R5, 0x200, RZ ;  /* 0x0000020005057810 */ /* 0x000fc60007ffe0ff */
[----:B-1----:R-:W-:Y:S02]  /*07d0*/  @!P0 IMAD.IADD R15, R7, 0x1, R8 ;  /* 0x00000001070f8824 */ /* 0x002fe400078e0208 */
[----:B------:R-:W-:Y:S04]  /*07e0*/  LDS R7, [R9+0x890] ;  /* 0x0008900009077984 */ /* 0x000fe80000000800 */
[----:B------:R-:W-:Y:S01]  /*07f0*/  @!P0 STG.E desc[UR6][R10.64], R15 ;  /* 0x0000000f0a008986 */ /* 0x000fe2000c101906 */
[----:B------:R-:W-:Y:S06]  /*0800*/  BAR.SYNC.DEFER_BLOCKING 0x0 ;  /* 0x0000000000007b1d */ /* 0x000fec0000010000 */
[----:B------:R-:W0:Y:S02]  /*0810*/  @!P1 LDS R8, [R9+0x8a0] ;  /* 0x0008a00009089984 */ /* 0x000e240000000800 */
[----:B0-----:R-:W-:-:S05]  /*0820*/  @!P1 IADD3 R17, PT, PT, R7, R8, RZ ;  /* 0x0000000807119210 */ /* 0x001fca0007ffe0ff */
[----:B------:R-:W-:Y:S01]  /*0830*/  @!P1 STG.E desc[UR6][R12.64], R17 ;  /* 0x000000110c009986 */ /* 0x000fe2000c101906 */
[----:B------:R-:W-:Y:S06]  /*0840*/  BAR.SYNC.DEFER_BLOCKING 0x0 ;  /* 0x0000000000007b1d */ /* 0x000fec0000010000 */
[----:B------:R-:W0:Y:S02]  /*0850*/  @!P3 LDS R8, [R9+0x8a0] ;  /* 0x0008a0000908b984 */ /* 0x000e240000000800 */
[----:B0-----:R-:W-:-:S05]  /*0860*/  @!P3 IMAD.IADD R8, R7, 0x1, R8 ;  /* 0x000000010708b824 */ /* 0x001fca00078e0208 */
[----:B------:R0:W-:Y:S01]  /*0870*/  @!P3 STS [R9+0x8a0], R8 ;  /* 0x0008a0080900b388 */ /* 0x0001e20000000800 */
[----:B------:R-:W-:Y:S06]  /*0880*/  BAR.SYNC.DEFER_BLOCKING 0x0 ;  /* 0x0000000000007b1d */ /* 0x000fec0000010000 */
[----:B------:R-:W-:Y:S05]  /*0890*/  @P2 BRA `(.L_x_5) ;  /* 0xfffffff800382947 */ /* 0x000fea000383ffff */
.L_x_2:
[----:B------:R-:W-:Y:S06]  /*08a0*/  BAR.SYNC.DEFER_BLOCKING 0x0 ;  /* 0x0000000000007b1d */ /* 0x000fec0000010000 */
[----:B------:R-:W-:Y:S05]  /*08b0*/  EXIT ;  /* 0x000000000000794d */ /* 0x000fea0003800000 */
.L_x_4:
[----:B------:R-:W-:Y:S01]  /*08c0*/  HFMA2 R10, -RZ, RZ, 0, 5.9604644775390625e-08 ;  /* 0x00000001ff0a7431 */ /* 0x000fe200000001ff */
[----:B------:R-:W-:Y:S01]  /*08d0*/  MOV R8, 0xffffffff ;  /* 0xffffffff00087802 */ /* 0x000fe20000000f00 */
[----:B------:R-:W-:Y:S02]  /*08e0*/  IMAD.MOV.U32 R29, RZ, RZ, R25 ;  /* 0x000000ffff1d7224 */ /* 0x000fe400078e0019 */
[----:B------:R-:W-:-:S07]  /*08f0*/  IMAD.MOV.U32 R27, RZ, RZ, RZ ;  /* 0x000000ffff1b7224 */ /* 0x000fce00078e00ff */
[----:B------:R-:W-:Y:S05]  /*0900*/  WARPSYNC.COLLECTIVE R8, `(.L_x_6) ;  /* 0x0000000008087348 */ /* 0x000fea0003c00000 */
[----:B------:R0:W1:Y:S02]  /*0910*/  SHFL.UP P0, R8, R29, R10, R27 ;  /* 0x0400000a1d087389 */ /* 0x000064000000001b */
[----:B01----:R-:W-:Y:S05]  /*0920*/  ENDCOLLECTIVE ;  /* 0x000000000000791b */ /* 0x003fea0003800000 */
.L_x_6:
[----:B------:R-:W-:Y:S02]  /*0930*/  HFMA2 R10, -RZ, RZ, 0, 1.1920928955078125e-07 ;  /* 0x00000002ff0a7431 */ /* 0x000fe400000001ff */
[----:B------:R-:W-:Y:S02]  /*0940*/  IMAD.MOV.U32 R12, RZ, RZ, R8 ;  /* 0x000000ffff0c7224 */ /* 0x000fe400078e0008 */
[----:B------:R-:W-:-:S03]  /*0950*/  IMAD.MOV.U32 R8, RZ, RZ, -0x1 ;  /* 0xffffffffff087424 */ /* 0x000fc600078e00ff */
[----:B------:R-:W-:-:S05]  /*0960*/  @P0 IADD3 R12, PT, PT, R25, R12, RZ ;  /* 0x0000000c190c0210 */ /* 0x000fca0007ffe0ff */
[----:B------:R-:W-:-:S07]  /*0970*/  IMAD.MOV.U32 R29, RZ, RZ, R12 ;  /* 0x000000ffff1d7224 */ /* 0x000fce00078e000c */
[----:B------:R-:W-:Y:S05]  /*0980*/  WARPSYNC.COLLECTIVE R8, `(.L_x_7) ;  /* 0x0000000008087348 */ /* 0x000fea0003c00000 */
[----:B------:R0:W1:Y:S02]  /*0990*/  SHFL.UP P0, R8, R29, R10, R27 ;  /* 0x0400000a1d087389 */ /* 0x000064000000001b */
[----:B01----:R-:W-:Y:S05]  /*09a0*/  ENDCOLLECTIVE ;  /* 0x000000000000791b */ /* 0x003fea0003800000 */
.L_x_7:
[----:B------:R-:W-:Y:S01]  /*09b0*/  IMAD.MOV.U32 R10, RZ, RZ, 0x4 ;  /* 0x00000004ff0a7424 */ /* 0x000fe200078e00ff */
[----:B------:R-:W-:Y:S02]  /*09c0*/  MOV R28, R8 ;  /* 0x00000008001c7202 */ /* 0x000fe40000000f00 */
[----:B------:R-:W-:-:S03]  /*09d0*/  MOV R8, 0xffffffff ;  /* 0xffffffff00087802 */ /* 0x000fc60000000f00 */
[----:B------:R-:W-:-:S05]  /*09e0*/  @P0 IMAD.IADD R28, R12, 0x1, R28 ;  /* 0x000000010c1c0824 */ /* 0x000fca00078e021c */
[----:B------:R-:W-:-:S07]  /*09f0*/  MOV R29, R28 ;  /* 0x0000001c001d7202 */ /* 0x000fce0000000f00 */
[----:B------:R-:W-:Y:S05]  /*0a00*/  WARPSYNC.COLLECTIVE R8, `(.L_x_8) ;  /* 0x0000000008087348 */ /* 0x000fea0003c00000 */
[----:B------:R0:W1:Y:S02]  /*0a10*/  SHFL.UP P0, R8, R29, R10, R27 ;  /* 0x0400000a1d087389 */ /* 0x000064000000001b */
[----:B01----:R-:W-:Y:S05]  /*0a20*/  ENDCOLLECTIVE ;  /* 0x000000000000791b */ /* 0x003fea0003800000 */
.L_x_8:
[----:B------:R-:W-:Y:S02]  /*0a30*/  IMAD.MOV.U32 R10, RZ, RZ, 0x8 ;  /* 0x00000008ff0a7424 */ /* 0x000fe400078e00ff */
[----:B------:R-:W-:Y:S01]  /*0a40*/  IMAD.MOV.U32 R29, RZ, RZ, R8 ;  /* 0x000000ffff1d7224 */ /* 0x000fe200078e0008 */
[----:B------:R-:W-:-:S04]  /*0a50*/  MOV R8, 0xffffffff ;  /* 0xffffffff00087802 */ /* 0x000fc80000000f00 */
[----:B------:R-:W-:-:S07]  /*0a60*/  @P0 IADD3 R29, PT, PT, R28, R29, RZ ;  /* 0x0000001d1c1d0210 */ /* 0x000fce0007ffe0ff */
[----:B------:R-:W-:Y:S05]  /*0a70*/  WARPSYNC.COLLECTIVE R8, `(.L_x_9) ;  /* 0x0000000008087348 */ /* 0x000fea0003c00000 */
[----:B------:R0:W1:Y:S02]  /*0a80*/  SHFL.UP P0, R8, R29, R10, R27 ;  /* 0x0400000a1d087389 */ /* 0x000064000000001b */
[----:B01----:R-:W-:Y:S05]  /*0a90*/  ENDCOLLECTIVE ;  /* 0x000000000000791b */ /* 0x003fea0003800000 */
.L_x_9:
[----:B------:R-:W-:Y:S02]  /*0aa0*/  HFMA2 R10, -RZ, RZ, 0, 9.5367431640625e-07 ;  /* 0x00000010ff0a7431 */ /* 0x000fe400000001ff */
[----:B------:R-:W-:Y:S02]  /*0ab0*/  IMAD.MOV.U32 R28, RZ, RZ, R8 ;  /* 0x000000ffff1c7224 */ /* 0x000fe400078e0008 */
[----:B------:R-:W-:-:S03]  /*0ac0*/  IMAD.MOV.U32 R8, RZ, RZ, -0x1 ;  /* 0xffffffffff087424 */ /* 0x000fc600078e00ff */
[----:B------:R-:W-:-:S05]  /*0ad0*/  @P0 IADD3 R28, PT, PT, R29, R28, RZ ;  /* 0x0000001c1d1c0210 */ /* 0x000fca0007ffe0ff */
[----:B------:R-:W-:-:S07]  /*0ae0*/  IMAD.MOV.U32 R29, RZ, RZ, R28 ;  /* 0x000000ffff1d7224 */ /* 0x000fce00078e001c */
[----:B------:R-:W-:Y:S05]  /*0af0*/  WARPSYNC.COLLECTIVE R8, `(.L_x_10) ;  /* 0x0000000008087348 */ /* 0x000fea0003c00000 */
[----:B------:R0:W1:Y:S02]  /*0b00*/  SHFL.UP P0, R8, R29, R10, R27 ;  /* 0x0400000a1d087389 */ /* 0x000064000000001b */
[----:B01----:R-:W-:Y:S05]  /*0b10*/  ENDCOLLECTIVE ;  /* 0x000000000000791b */ /* 0x003fea0003800000 */
.L_x_10:
[----:B------:R-:W-:Y:S01]  /*0b20*/  MOV R12, R8 ;  /* 0x00000008000c7202 */ /* 0x000fe20000000f00 */
[----:B------:R-:W-:Y:S06]  /*0b30*/  BRA `(.L_x_11) ;  /* 0xfffffff800487947 */ /* 0x000fec000383ffff */
.L_x_12:
        /* <DEDUP_REMOVED lines=12> */
.L_x_70:


//--------------------- .text._Z10merge_scanPcPiS0_PS0_S0_iS0_P11state_arrayILi3EES0_Phi --------------------------
	.section	.text._Z10merge_scanPcPiS0_PS0_S0_iS0_P11state_arrayILi3EES0_Phi,"ax",@progbits
	.align	128
        .global         _Z10merge_scanPcPiS0_PS0_S0_iS0_P11state_arrayILi3EES0_Phi
        .type           _Z10merge_scanPcPiS0_PS0_S0_iS0_P11state_arrayILi3EES0_Phi,@function
        .size           _Z10merge_scanPcPiS0_PS0_S0_iS0_P11state_arrayILi3EES0_Phi,(.L_x_71 - _Z10merge_scanPcPiS0_PS0_S0_iS0_P11state_arrayILi3EES0_Phi)
        .other          _Z10merge_scanPcPiS0_PS0_S0_iS0_P11state_arrayILi3EES0_Phi,@"STO_CUDA_ENTRY STV_DEFAULT"
_Z10merge_scanPcPiS0_PS0_S0_iS0_P11state_arrayILi3EES0_Phi:
.text._Z10merge_scanPcPiS0_PS0_S0_iS0_P11state_arrayILi3EES0_Phi:
[----:B------:R-:W0:Y:S01]  /*0000*/  LDC R1, c[0x0][0x37c] ;  /* 0x0000df00ff017b82 */ /* 0x000e220000000800 */
[----:B------:R-:W1:Y:S01]  /*0010*/  S2R R0, SR_TID.X ;  /* 0x0000000000007919 */ /* 0x000e620000002100 */
[----:B------:R-:W2:Y:S01]  /*0020*/  LDCU.64 UR36, c[0x0][0x358] ;  /* 0x00006b00ff2477ac */ /* 0x000ea20008000a00 */
[----:B------:R-:W-:Y:S01]  /*0030*/  BSSY.RECONVERGENT B0, `(.L_x_13) ;  /* 0x000000b000007945 */ /* 0x000fe20003800200 */
[----:B0-----:R-:W-:Y:S01]  /*0040*/  VIADD R1, R1, 0xffffff68 ;  /* 0xffffff6801017836 */ /* 0x001fe20000000000 */
[----:B-1----:R-:W-:-:S13]  /*0050*/  ISETP.NE.AND P0, PT, R0, RZ, PT ;  /* 0x000000ff0000720c */ /* 0x002fda0003f05270 */
[----:B--2---:R-:W-:Y:S05]  /*0060*/  @P0 BRA `(.L_x_14) ;  /* 0x00000000001c0947 */ /* 0x004fea0003800000 */
[----:B------:R-:W0:Y:S01]  /*0070*/  LDC.64 R2, c[0x0][0x3a0] ;  /* 0x0000e800ff027b82 */ /* 0x000e220000000a00 */
[----:B------:R-:W-:-:S05]  /*0080*/  IMAD.MOV.U32 R5, RZ, RZ, 0x7fffffff ;  /* 0x7fffffffff057424 */ /* 0x000fca00078e00ff */
[----:B0-----:R-:W2:Y:S02]  /*0090*/  ATOMG.E.INC.STRONG.GPU PT, R2, desc[UR36][R2.64], R5 ;  /* 0x80000005020279a8 */ /* 0x001ea400099ef124 */
[----:B------:R-:W0:Y:S01]  /*00a0*/  S2UR UR5, SR_CgaCtaId ;  /* 0x00000000000579c3 */ /* 0x000e220000008800 */
[----:B------:R-:W-:Y:S02]  /*00b0*/  UMOV UR4, 0x400 ;  /* 0x0000040000047882 */ /* 0x000fe40000000000 */
[----:B0-----:R-:W-:-:S09]  /*00c0*/  ULEA UR4, UR5, UR4, 0x18 ;  /* 0x0000000405047291 */ /* 0x001fd2000f8ec0ff */
[----:B--2---:R0:W-:Y:S03]  /*00d0*/  STS [UR4+0x1148], R2 ;  /* 0x00114802ff007988 */ /* 0x0041e60008000804 */
.L_x_14:
[----:B------:R-:W-:Y:S05]  /*00e0*/  BSYNC.RECONVERGENT B0 ;  /* 0x0000000000007941 */ /* 0x000fea0003800200 */
.L_x_13:
[----:B------:R-:W1:Y:S08]  /*00f0*/  S2UR UR5, SR_CgaCtaId ;  /* 0x00000000000579c3 */ /* 0x000e700000008800 */
[----:B------:R-:W-:Y:S06]  /*0100*/  BAR.SYNC.DEFER_BLOCKING 0x0 ;  /* 0x0000000000007b1d */ /* 0x000fec0000010000 */
[----:B------:R-:W-:-:S02]  /*0110*/  UMOV UR4, 0x400 ;  /* 0x0000040000047882 */ /* 0x000fc40000000000 */
[----:B-1----:R-:W-:-:S09]  /*0120*/  ULEA UR4, UR5, UR4, 0x18 ;  /* 0x0000000405047291 */ /* 0x002fd2000f8ec0ff */
[----:B------:R-:W1:Y:S02]  /*0130*/  LDS R19, [UR4+0x1148] ;  /* 0x00114804ff137984 */ /* 0x000e640008000800 */
[----:B------:R-:W1:Y:S02]  /*0140*/  LDCU UR4, c[0x0][0x3a8] ;  /* 0x00007500ff0477ac */ /* 0x000e640008000800 */
[----:B-1----:R-:W-:-:S13]  /*0150*/  ISETP.GE.AND P0, PT, R19, UR4, PT ;  /* 0x0000000413007c0c */ /* 0x002fda000bf06270 */
[----:B------:R-:W-:Y:S05]  /*0160*/  @P0 EXIT ;  /* 0x000000000000094d */ /* 0x000fea0003800000 */
.L_x_39:
[----:B-1----:R-:W1:Y:S01]  /*0170*/  S2R R18, SR_TID.X ;  /* 0x0000000000127919 */ /* 0x002e620000002100 */
[----:B0-2--5:R-:W0:Y:S01]  /*0180*/  LDC.64 R2, c[0x0][0x398] ;  /* 0x0000e600ff027b82 */ /* 0x025e220000000a00 */
[----:B------:R-:W-:Y:S01]  /*0190*/  BSSY.RECONVERGENT B6, `(.L_x_15) ;  /* 0x000000b000067945 */ /* 0x000fe20003800200 */
[----:B0-----:R-:W-:Y:S01]  /*01a0*/  IMAD.WIDE R22, R19, 0x8, R2 ;  /* 0x0000000813167825 */ /* 0x001fe200078e0202 */
[----:B-1----:R-:W-:-:S13]  /*01b0*/  ISETP.NE.AND P0, PT, R18, RZ, PT ;  /* 0x000000ff1200720c */ /* 0x002fda0003f05270 */
[----:B------:R-:W-:Y:S05]  /*01c0*/  @P0 BRA `(.L_x_16) ;  /* 0x00000000001c0947 */ /* 0x000fea0003800000 */
[----:B------:R-:W-:Y:S01]  /*01d0*/  MOV R0, 0x148 ;  /* 0x0000014800007802 */ /* 0x000fe20000000f00 */
[----:B------:R-:W-:Y:S02]  /*01e0*/  IMAD.MOV.U32 R4, RZ, RZ, 0x800 ;  /* 0x00000800ff047424 */ /* 0x000fe400078e00ff */
[----:B------:R-:W-:Y:S01]  /*01f0*/  IMAD.MOV.U32 R5, RZ, RZ, RZ ;  /* 0x000000ffff057224 */ /* 0x000fe200078e00ff */
[----:B------:R0:W1:Y:S06]  /*0200*/  LDC.64 R2, c[0x4][R0] ;  /* 0x0100000000027b82 */ /* 0x00006c0000000a00 */
[----:B------:R-:W-:-:S07]  /*0210*/  LEPC R20, `(.L_x_17) ;  /* 0x000000001014794e */ /* 0x000fce0000000000 */
[----:B01----:R-:W-:Y:S05]  /*0220*/  CALL.ABS.NOINC R2 ;  /* 0x0000000002007343 */ /* 0x003fea0003c00000 */
.L_x_17:
[----:B------:R0:W-:Y:S02]  /*0230*/  STG.E.64 desc[UR36][R22.64], R4 ;  /* 0x0000000416007986 */ /* 0x0001e4000c101b24 */
.L_x_16:
[----:B------:R-:W-:Y:S05]  /*0240*/  BSYNC.RECONVERGENT B6 ;  /* 0x0000000000067941 */ /* 0x000fea0003800200 */
.L_x_15:
[----:B------:R-:W1:Y:S01]  /*0250*/  LDC.64 R6, c[0x0][0x388] ;  /* 0x0000e200ff067b82 */ /* 0x000e620000000a00 */
[----:B0-----:R-:W-:Y:S02]  /*0260*/  IMAD.MOV.U32 R5, RZ, RZ, 0x2 ;  /* 0x00000002ff057424 */ /* 0x001fe400078e00ff */
[----:B------:R-:W-:-:S03]  /*0270*/  IMAD.MOV.U32 R3, RZ, RZ, 0x100 ;  /* 0x00000100ff037424 */ /* 0x000fc600078e00ff */
[----:B------:R-:W-:Y:S04]  /*0280*/  STL.U8 [R1+0x92], R5 ;  /* 0x0000920501007387 */ /* 0x000fe80000100000 */
[----:B------:R0:W-:Y:S04]  /*0290*/  STL.U16 [R1+0x90], R3 ;  /* 0x0000900301007387 */ /* 0x0001e80000100400 */
[----:B------:R-:W2:Y:S01]  /*02a0*/  LDL R0, [R1+0x90] ;  /* 0x0000900001007983 */ /* 0x000ea20000100800 */
[----:B------:R-:W3:Y:S08]  /*02b0*/  S2UR UR5, SR_CgaCtaId ;  /* 0x00000000000579c3 */ /* 0x000ef00000008800 */
[----:B0-----:R-:W0:Y:S01]  /*02c0*/  LDC.64 R2, c[0x0][0x390] ;  /* 0x0000e400ff027b82 */ /* 0x001e220000000a00 */
[----:B-1----:R-:W-:-:S05]  /*02d0*/  IMAD.WIDE R4, R19, 0x4, R6 ;  /* 0x0000000413047825 */ /* 0x002fca00078e0206 */
[----:B------:R-:W4:Y:S01]  /*02e0*/  LDG.E R16, desc[UR36][R4.64] ;  /* 0x0000002404107981 */ /* 0x000f22000c1e1900 */
[----:B------:R-:W-:Y:S02]  /*02f0*/  UMOV UR4, 0x400 ;  /* 0x0000040000047882 */ /* 0x000fe40000000000 */
[----:B---3--:R-:W-:Y:S01]  /*0300*/  ULEA UR4, UR5, UR4, 0x18 ;  /* 0x0000000405047291 */ /* 0x008fe2000f8ec0ff */
[----:B0-----:R-:W-:-:S08]  /*0310*/  IMAD.WIDE R2, R19, 0x4, R2 ;  /* 0x0000000413027825 */ /* 0x001fd000078e0202 */
[----:B------:R-:W-:Y:S04]  /*0320*/  STS [UR4+0x1144], RZ ;  /* 0x001144ffff007988 */ /* 0x000fe80008000804 */
[----:B------:R0:W5:Y:S01]  /*0330*/  LDG.E R2, desc[UR36][R2.64] ;  /* 0x0000002402027981 */ /* 0x000162000c1e1900 */
[----:B--2---:R-:W-:-:S03]  /*0340*/  PRMT R6, R0, 0x7772, RZ ;  /* 0x0000777200067816 */ /* 0x004fc600000000ff */
[----:B------:R0:W-:Y:S04]  /*0350*/  STS.U16 [UR4+0x1140], R0 ;  /* 0x00114000ff007988 */ /* 0x0001e80008000404 */
[----:B------:R0:W-:Y:S01]  /*0360*/  STS.U8 [UR4+0x1142], R6 ;  /* 0x00114206ff007988 */ /* 0x0001e20008000004 */
[----:B------:R-:W-:Y:S05]  /*0370*/  WARPSYNC.ALL ;  /* 0x0000000000007948 */ /* 0x000fea0003800000 */
[----:B------:R-:W-:Y:S01]  /*0380*/  BAR.SYNC.DEFER_BLOCKING 0x0 ;  /* 0x0000000000007b1d */ /* 0x000fe20000010000 */
[----:B----4-:R-:W-:-:S13]  /*0390*/  ISETP.GE.AND P0, PT, R16, 0x1, PT ;  /* 0x000000011000780c */ /* 0x010fda0003f06270 */
[----:B0-----:R-:W-:Y:S05]  /*03a0*/  @!P0 BRA `(.L_x_18) ;  /* 0x0000003800108947 */ /* 0x001fea0003800000 */
[----:B------:R-:W-:Y:S01]  /*03b0*/  IMAD.MOV.U32 R27, RZ, RZ, 0x200 ;  /* 0x00000200ff1b7424 */ /* 0x000fe200078e00ff */
[----:B------:R-:W-:-:S06]  /*03c0*/  UMOV UR38, URZ ;  /* 0x000000ff00267c82 */ /* 0x000fcc0008000000 */
.L_x_34:
[----:B------:R-:W-:Y:S02]  /*03d0*/  VIADD R17, R18, UR38 ;  /* 0x0000002612117c36 */ /* 0x000fe40008000000 */
[----:B------:R-:W-:-:S03]  /*03e0*/  IMAD.MOV.U32 R23, RZ, RZ, RZ ;  /* 0x000000ffff177224 */ /* 0x000fc600078e00ff */
[----:B------:R-:W-:-:S13]  /*03f0*/  ISETP.GE.AND P0, PT, R17, R16, PT ;  /* 0x000000101100720c */ /* 0x000fda0003f06270 */
[----:B------:R-:W0:Y:S01]  /*0400*/  @!P0 LDC.64 R8, c[0x0][0x380] ;  /* 0x0000e000ff088b82 */ /* 0x000e220000000a00 */
[----:B-----5:R-:W-:-:S07]  /*0410*/  @!P0 IMAD.IADD R0, R2, 0x1, R17 ;  /* 0x0000000102008824 */ /* 0x020fce00078e0211 */
[----:B-1----:R-:W1:Y:S01]  /*0420*/  @!P0 LDC.64 R10, c[0x0][0x3b8] ;  /* 0x0000ee00ff0a8b82 */ /* 0x002e620000000a00 */
[----:B0-----:R-:W-:-:S04]  /*0430*/  @!P0 IADD3 R8, P1, PT, R0, R8, RZ ;  /* 0x0000000800088210 */ /* 0x001fc80007f3e0ff */
[----:B------:R-:W-:-:S05]  /*0440*/  @!P0 LEA.HI.X.SX32 R9, R0, R9, 0x1, P1 ;  /* 0x0000000900098211 */ /* 0x000fca00008f0eff */
[----:B------:R-:W1:Y:S02]  /*0450*/  @!P0 LDG.E.S8 R23, desc[UR36][R8.64] ;  /* 0x0000002408178981 */ /* 0x000e64000c1e1300 */
[----:B-1----:R-:W-:-:S05]  /*0460*/  @!P0 IMAD.WIDE R10, R23, 0x4, R10 ;  /* 0x00000004170a8825 */ /* 0x002fca00078e020a */
[----:B------:R-:W2:Y:S01]  /*0470*/  @!P0 LDG.E R0, desc[UR36][R10.64] ;  /* 0x000000240a008981 */ /* 0x000ea2000c1e1900 */
[----:B------:R-:W0:Y:S01]  /*0480*/  S2UR UR5, SR_CgaCtaId ;  /* 0x00000000000579c3 */ /* 0x000e220000008800 */
[----:B------:R-:W1:Y:S01]  /*0490*/  S2R R8, SR_SWINHI ;  /* 0x0000000000087919 */ /* 0x000e620000002f00 */
[----:B------:R-:W-:-:S06]  /*04a0*/  UMOV UR4, 0x400 ;  /* 0x0000040000047882 */ /* 0x000fcc0000000000 */
[----:B------:R-:W3:Y:S01]  /*04b0*/  S2UR UR7, SR_CgaCtaId ;  /* 0x00000000000779c3 */ /* 0x000ee20000008800 */
[----:B------:R-:W-:Y:S02]  /*04c0*/  IMAD.MOV.U32 R6, RZ, RZ, 0x100 ;  /* 0x00000100ff067424 */ /* 0x000fe400078e00ff */
[----:B------:R-:W-:Y:S01]  /*04d0*/  IMAD.MOV.U32 R9, RZ, RZ, 0x2 ;  /* 0x00000002ff097424 */ /* 0x000fe200078e00ff */
[----:B------:R-:W-:Y:S01]  /*04e0*/  STL [R1+0x48], R18 ;  /* 0x0000481201007387 */ /* 0x000fe20000100800 */
[----:B------:R-:W-:Y:S01]  /*04f0*/  UMOV UR6, 0x400 ;  /* 0x0000040000067882 */ /* 0x000fe20000000000 */
[----:B------:R-:W-:Y:S02]  /*0500*/  UIADD3 UR38, UPT, UPT, UR38, 0x200, URZ ;  /* 0x0000020026267890 */ /* 0x000fe4000fffe0ff */
[----:B------:R-:W-:Y:S01]  /*0510*/  BAR.SYNC.DEFER_BLOCKING 0x0 ;  /* 0x0000000000007b1d */ /* 0x000fe20000010000 */
[----:B--2---:R-:W-:-:S05]  /*0520*/  @!P0 PRMT R4, R0, 0x7772, RZ ;  /* 0x0000777200048816 */ /* 0x004fca00000000ff */
[----:B------:R-:W-:Y:S04]  /*0530*/  @!P0 STL.U16 [R1+0x90], R0 ;  /* 0x0000900001008387 */ /* 0x000fe80000100400 */
[----:B------:R2:W-:Y:S04]  /*0540*/  @!P0 STL.U8 [R1+0x92], R4 ;  /* 0x0000920401008387 */ /* 0x0005e80000100000 */
[----:B------:R-:W4:Y:S01]  /*0550*/  LDL R5, [R1+0x90] ;  /* 0x0000900001057983 */ /* 0x000f220000100800 */
[----:B0-----:R-:W-:Y:S01]  /*0560*/  ULEA UR4, UR5, UR4, 0x18 ;  /* 0x0000000405047291 */ /* 0x001fe2000f8ec0ff */
[----:B------:R-:W-:Y:S01]  /*0570*/  ISETP.GT.U32.AND P0, PT, R18, 0x1f, PT ;  /* 0x0000001f1200780c */ /* 0x000fe20003f04070 */
[----:B---3--:R-:W-:Y:S01]  /*0580*/  ULEA UR6, UR7, UR6, 0x18 ;  /* 0x0000000607067291 */ /* 0x008fe2000f8ec0ff */
[----:B------:R-:W-:Y:S01]  /*0590*/  STL.U16 [R1+0x4c], R6 ;  /* 0x00004c0601007387 */ /* 0x000fe20000100400 */
[----:B------:R-:W-:-:S02]  /*05a0*/  ISETP.LE.AND P1, PT, R16, UR38, PT ;  /* 0x0000002610007c0c */ /* 0x000fc4000bf23270 */
[----:B------:R-:W-:Y:S01]  /*05b0*/  IMAD.U32 R3, RZ, RZ, UR4 ;  /* 0x00000004ff037e24 */ /* 0x000fe2000f8e00ff */
[----:B------:R-:W-:Y:S01]  /*05c0*/  STL.U16 [R1+0x50], R6 ;  /* 0x0000500601007387 */ /* 0x000fe20000100400 */
[----:B--2---:R-:W-:Y:S02]  /*05d0*/  LEA.HI R4, R18, R18, RZ, 0x1c ;  /* 0x0000001212047211 */ /* 0x004fe400078fe0ff */
[----:B------:R-:W-:Y:S01]  /*05e0*/  P2R R25, PR, RZ, 0x2 ;  /* 0x00000002ff197803 */ /* 0x000fe20000000000 */
[----:B------:R-:W-:Y:S01]  /*05f0*/  STL.U16 [R1+0x54], R6 ;  /* 0x0000540601007387 */ /* 0x000fe20000100400 */
[----:B------:R-:W-:-:S03]  /*0600*/  LEA R4, R4, UR6, 0x2 ;  /* 0x0000000604047c11 */ /* 0x000fc6000f8e10ff */
[----:B------:R-:W-:Y:S04]  /*0610*/  STL.U16 [R1+0x58], R6 ;  /* 0x0000580601007387 */ /* 0x000fe80000100400 */
[----:B------:R-:W-:Y:S04]  /*0620*/  STL.U16 [R1+0x5c], R6 ;  /* 0x00005c0601007387 */ /* 0x000fe80000100400 */
[----:B------:R-:W-:Y:S04]  /*0630*/  STL.U16 [R1+0x60], R6 ;  /* 0x0000600601007387 */ /* 0x000fe80000100400 */
[----:B------:R-:W-:Y:S04]  /*0640*/  STL.U16 [R1+0x64], R6 ;  /* 0x0000640601007387 */ /* 0x000fe80000100400 */
[----:B------:R-:W-:Y:S04]  /*0650*/  STL.U16 [R1+0x68], R6 ;  /* 0x0000680601007387 */ /* 0x000fe80000100400 */
[----:B------:R-:W-:Y:S04]  /*0660*/  STL.U16 [R1+0x6c], R6 ;  /* 0x00006c0601007387 */ /* 0x000fe80000100400 */
[----:B------:R-:W-:Y:S04]  /*0670*/  STL.U16 [R1+0x70], R6 ;  /* 0x0000700601007387 */ /* 0x000fe80000100400 */
[----:B------:R0:W-:Y:S04]  /*0680*/  STL.U16 [R1+0x74], R6 ;  /* 0x0000740601007387 */ /* 0x0001e80000100400 */
[----:B------:R2:W-:Y:S04]  /*0690*/  STL.U8 [R1+0x4e], R9 ;  /* 0x00004e0901007387 */ /* 0x0005e80000100000 */
[----:B------:R2:W-:Y:S01]  /*06a0*/  STL.U8 [R1+0x52], R9 ;  /* 0x0000520901007387 */ /* 0x0005e20000100000 */
[----:B0-----:R-:W-:-:S02]  /*06b0*/  MOV R6, R3 ;  /* 0x0000000300067202 */ /* 0x001fc40000000f00 */
[----:B-1----:R-:W-:Y:S01]  /*06c0*/  MOV R7, R8 ;  /* 0x0000000800077202 */ /* 0x002fe20000000f00 */
[----:B------:R2:W-:Y:S04]  /*06d0*/  STL.U8 [R1+0x56], R9 ;  /* 0x0000560901007387 */ /* 0x0005e80000100000 */
[----:B------:R2:W-:Y:S04]  /*06e0*/  STL.U8 [R1+0x5a], R9 ;  /* 0x00005a0901007387 */ /* 0x0005e80000100000 */
[----:B------:R2:W-:Y:S04]  /*06f0*/  STL.U8 [R1+0x5e], R9 ;  /* 0x00005e0901007387 */ /* 0x0005e80000100000 */
[----:B------:R2:W-:Y:S04]  /*0700*/  STL.U8 [R1+0x62], R9 ;  /* 0x0000620901007387 */ /* 0x0005e80000100000 */
[----:B------:R2:W-:Y:S04]  /*0710*/  STL.U8 [R1+0x66], R9 ;  /* 0x0000660901007387 */ /* 0x0005e80000100000 */
[----:B------:R2:W-:Y:S04]  /*0720*/  STL.U8 [R1+0x6a], R9 ;  /* 0x00006a0901007387 */ /* 0x0005e80000100000 */
[----:B------:R2:W-:Y:S04]  /*0730*/  STL.U8 [R1+0x6e], R9 ;  /* 0x00006e0901007387 */ /* 0x0005e80000100000 */
[----:B------:R2:W-:Y:S04]  /*0740*/  STL.U8 [R1+0x72], R9 ;  /* 0x0000720901007387 */ /* 0x0005e80000100000 */
[----:B------:R2:W-:Y:S04]  /*0750*/  STL.64 [R1+0x40], R6 ;  /* 0x0000400601007387 */ /* 0x0005e80000100a00 */
[----:B------:R2:W0:Y:S01]  /*0760*/  LDS R37, [R3+0x1140] ;  /* 0x0011400003257984 */ /* 0x0004220000000800 */
[----:B----4-:R-:W-:-:S02]  /*0770*/  PRMT R0, R5, 0x7710, RZ ;  /* 0x0000771005007816 */ /* 0x010fc400000000ff */
[----:B------:R-:W-:-:S03]  /*0780*/  PRMT R5, R5, 0x7772, RZ ;  /* 0x0000777205057816 */ /* 0x000fc600000000ff */
[----:B------:R2:W-:Y:S04]  /*0790*/  STS.U16 [R4+0x10], R0 ;  /* 0x0000100004007388 */ /* 0x0005e80000000400 */
[----:B------:R2:W-:Y:S01]  /*07a0*/  STS.U8 [R4+0x12], R5 ;  /* 0x0000120504007388 */ /* 0x0005e20000000000 */
[----:B------:R-:W-:Y:S06]  /*07b0*/  BAR.SYNC.DEFER_BLOCKING 0x0 ;  /* 0x0000000000007b1d */ /* 0x000fec0000010000 */
[----:B0-----:R-:W-:Y:S05]  /*07c0*/  @P0 BRA `(.L_x_19) ;  /* 0x0000002400dc0947 */ /* 0x001fea0003800000 */
[----:B------:R-:W-:-:S05]  /*07d0*/  IMAD R21, R18, 0x44, R3 ;  /* 0x0000004412157824 */ /* 0x000fca00078e0203 */
[----:B------:R-:W2:Y:S04]  /*07e0*/  LDS R44, [R21+0x14] ;  /* 0x00001400152c7984 */ /* 0x000ea80000000800 */
[----:B------:R-:W0:Y:S04]  /*07f0*/  LDS R42, [R21+0x18] ;  /* 0x00001800152a7984 */ /* 0x000e280000000800 */
[----:B------:R-:W1:Y:S04]  /*0800*/  LDS R40, [R21+0x10] ;  /* 0x0000100015287984 */ /* 0x000e680000000800 */
[----:B------:R-:W3:Y:S04]  /*0810*/  LDS R38, [R21+0x1c] ;  /* 0x00001c0015267984 */ /* 0x000ee80000000800 */
[----:B------:R-:W4:Y:S04]  /*0820*/  LDS R36, [R21+0x20] ;  /* 0x0000200015247984 */ /* 0x000f280000000800 */
[----:B------:R-:W5:Y:S04]  /*0830*/  LDS R32, [R21+0x28] ;  /* 0x0000280015207984 */ /* 0x000f680000000800 */
[----:B------:R-:W5:Y:S04]  /*0840*/  LDS R30, [R21+0x2c] ;  /* 0x00002c00151e7984 */ /* 0x000f680000000800 */
[----:B------:R-:W5:Y:S04]  /*0850*/  LDS R28, [R21+0x30] ;  /* 0x00003000151c7984 */ /* 0x000f680000000800 */
[----:B------:R-:W5:Y:S04]  /*0860*/  LDS R26, [R21+0x34] ;  /* 0x00003400151a7984 */ /* 0x000f680000000800 */
[----:B------:R-:W5:Y:S01]  /*0870*/  LDS R34, [R21+0x24] ;  /* 0x0000240015227984 */ /* 0x000f620000000800 */
[----:B--2---:R-:W-:-:S03]  /*0880*/  PRMT R6, R44, 0x7772, RZ ;  /* 0x000077722c067816 */ /* 0x004fc600000000ff */
[----:B------:R-:W-:Y:S01]  /*0890*/  STL.U16 [R1+0x50], R44 ;  /* 0x0000502c01007387 */ /* 0x000fe20000100400 */
[----:B0-----:R-:W-:-:S03]  /*08a0*/  PRMT R8, R42, 0x7772, RZ ;  /* 0x000077722a087816 */ /* 0x001fc600000000ff */
[----:B------:R3:W-:Y:S01]  /*08b0*/  STL.U8 [R1+0x52], R6 ;  /* 0x0000520601007387 */ /* 0x0007e20000100000 */
[----:B-1----:R-:W-:-:S03]  /*08c0*/  PRMT R0, R40, 0x7772, RZ ;  /* 0x0000777228007816 */ /* 0x002fc600000000ff */
[----:B------:R-:W-:Y:S04]  /*08d0*/  STL.U8 [R1+0x56], R8 ;  /* 0x0000560801007387 */ /* 0x000fe80000100000 */
[----:B------:R-:W-:Y:S04]  /*08e0*/  STL.U16 [R1+0x54], R42 ;  /* 0x0000542a01007387 */ /* 0x000fe80000100400 */
[----:B------:R-:W2:Y:S04]  /*08f0*/  LDL.64 R4, [R1+0x50] ;  /* 0x0000500001047983 */ /* 0x000ea80000100a00 */
[----:B------:R-:W-:Y:S04]  /*0900*/  STL.U16 [R1+0x4c], R40 ;  /* 0x00004c2801007387 */ /* 0x000fe80000100400 */
[----:B------:R-:W-:Y:S04]  /*0910*/  STL.U8 [R1+0x4e], R0 ;  /* 0x00004e0001007387 */ /* 0x000fe80000100000 */
[----:B------:R-:W2:Y:S01]  /*0920*/  LDL R11, [R1+0x4c] ;  /* 0x00004c00010b7983 */ /* 0x000ea20000100800 */
[----:B---3--:R-:W-:-:S02]  /*0930*/  PRMT R6, R38, 0x7772, RZ ;  /* 0x0000777226067816 */ /* 0x008fc400000000ff */
[----:B----4-:R-:W-:Y:S01]  /*0940*/  PRMT R12, R36, 0x7772, RZ ;  /* 0x00007772240c7816 */ /* 0x010fe200000000ff */
[----:B------:R-:W0:Y:S01]  /*0950*/  LDS R24, [R21+0x38] ;  /* 0x0000380015187984 */ /* 0x000e220000000800 */
[----:B-----5:R-:W-:Y:S02]  /*0960*/  PRMT R46, R32, 0x7772, RZ ;  /* 0x00007772202e7816 */ /* 0x020fe400000000ff */
[----:B------:R-:W-:Y:S01]  /*0970*/  PRMT R48, R30, 0x7772, RZ ;  /* 0x000077721e307816 */ /* 0x000fe200000000ff */
[----:B------:R-:W1:Y:S01]  /*0980*/  LDS R22, [R21+0x3c] ;  /* 0x00003c0015167984 */ /* 0x000e620000000800 */
[----:B------:R-:W-:Y:S02]  /*0990*/  PRMT R50, R28, 0x7772, RZ ;  /* 0x000077721c327816 */ /* 0x000fe400000000ff */
[----:B------:R-:W-:Y:S01]  /*09a0*/  PRMT R52, R26, 0x7772, RZ ;  /* 0x000077721a347816 */ /* 0x000fe200000000ff */
[----:B------:R-:W-:Y:S01]  /*09b0*/  LDS R20, [R21+0x40] ;  /* 0x0000400015147984 */ /* 0x000fe20000000800 */
[----:B------:R-:W-:-:S03]  /*09c0*/  PRMT R14, R34, 0x7772, RZ ;  /* 0x00007772220e7816 */ /* 0x000fc600000000ff */
[----:B------:R-:W3:Y:S04]  /*09d0*/  LDS R10, [R21+0x44] ;  /* 0x00004400150a7984 */ /* 0x000ee80000000800 */
[----:B------:R-:W4:Y:S04]  /*09e0*/  LDS R8, [R21+0x48] ;  /* 0x0000480015087984 */ /* 0x000f280000000800 */
[----:B------:R-:W5:Y:S04]  /*09f0*/  LDS R0, [R21+0x4c] ;  /* 0x00004c0015007984 */ /* 0x000f680000000800 */
[----:B------:R-:W-:Y:S04]  /*0a00*/  STL.U8 [R1+0x5a], R6 ;  /* 0x00005a0601007387 */ /* 0x000fe80000100000 */
[----:B------:R-:W-:Y:S04]  /*0a10*/  STL.U8 [R1+0x5e], R12 ;  /* 0x00005e0c01007387 */ /* 0x000fe80000100000 */
[----:B------:R-:W-:Y:S04]  /*0a20*/  STL.U8 [R1+0x66], R46 ;  /* 0x0000662e01007387 */ /* 0x000fe80000100000 */
[----:B------:R-:W-:Y:S04]  /*0a30*/  STL.U8 [R1+0x6a], R48 ;  /* 0x00006a3001007387 */ /* 0x000fe80000100000 */
[----:B------:R3:W-:Y:S01]  /*0a40*/  STL.U8 [R1+0x6e], R50 ;  /* 0x00006e3201007387 */ /* 0x0007e20000100000 */
[----:B0-----:R-:W-:-:S03]  /*0a50*/  PRMT R7, R24, 0x7772, RZ ;  /* 0x0000777218077816 */ /* 0x001fc600000000ff */
[----:B------:R0:W-:Y:S01]  /*0a60*/  STL.U8 [R1+0x72], R52 ;  /* 0x0000723401007387 */ /* 0x0001e20000100000 */
[----:B-1----:R-:W-:-:S03]  /*0a70*/  PRMT R9, R22, 0x7772, RZ ;  /* 0x0000777216097816 */ /* 0x002fc600000000ff */
[----:B------:R-:W-:Y:S01]  /*0a80*/  STL.U8 [R1+0x62], R14 ;  /* 0x0000620e01007387 */ /* 0x000fe20000100000 */
[----:B---3--:R-:W-:-:S03]  /*0a90*/  PRMT R50, R10, 0x7772, RZ ;  /* 0x000077720a327816 */ /* 0x008fc600000000ff */
[----:B------:R-:W-:Y:S01]  /*0aa0*/  STL.U8 [R1+0x76], R7 ;  /* 0x0000760701007387 */ /* 0x000fe20000100000 */
[----:B0-----:R-:W-:Y:S02]  /*0ab0*/  PRMT R52, R20, 0x7772, RZ ;  /* 0x0000777214347816 */ /* 0x001fe400000000ff */
[----:B----4-:R-:W-:Y:S01]  /*0ac0*/  PRMT R48, R8, 0x7772, RZ ;  /* 0x0000777208307816 */ /* 0x010fe200000000ff */
[----:B------:R-:W-:Y:S01]  /*0ad0*/  STL.U16 [R1+0x58], R38 ;  /* 0x0000582601007387 */ /* 0x000fe20000100400 */
[----:B-----5:R-:W-:-:S03]  /*0ae0*/  PRMT R46, R0, 0x7772, RZ ;  /* 0x00007772002e7816 */ /* 0x020fc600000000ff */
[----:B------:R-:W-:Y:S04]  /*0af0*/  STL.U16 [R1+0x5c], R36 ;  /* 0x00005c2401007387 */ /* 0x000fe80000100400 */
        /* <DEDUP_REMOVED lines=11> */
[----:B------:R-:W-:Y:S04]  /*0bb0*/  STL.U8 [R1+0x7a], R9 ;  /* 0x00007a0901007387 */ /* 0x000fe80000100000 */
[----:B------:R-:W-:Y:S04]  /*0bc0*/  STL.U8 [R1+0x7e], R52 ;  /* 0x00007e3401007387 */ /* 0x000fe80000100000 */
[----:B------:R-:W-:Y:S04]  /*0bd0*/  STL.U8 [R1+0x82], R50 ;  /* 0x0000823201007387 */ /* 0x000fe80000100000 */
[----:B------:R-:W-:Y:S04]  /*0be0*/  STL.U8 [R1+0x86], R48 ;  /* 0x0000863001007387 */ /* 0x000fe80000100000 */
[----:B------:R-:W-:Y:S04]  /*0bf0*/  STL.U8 [R1+0x8a], R46 ;  /* 0x00008a2e01007387 */ /* 0x000fe80000100000 */
[----:B--2---:R0:W-:Y:S02]  /*0c00*/  STL [R1+0x38], R4 ;  /* 0x0000380401007387 */ /* 0x0041e40000100800 */
[----:B0-----:R-:W-:-:S02]  /*0c10*/  PRMT R4, R11, 0x7770, RZ ;  /* 0x000077700b047816 */ /* 0x001fc400000000ff */
[C---:B------:R-:W-:Y:S02]  /*0c20*/  PRMT R6, R11.reuse, 0x7771, RZ ;  /* 0x000077710b067816 */ /* 0x040fe400000000ff */
[----:B------:R-:W-:Y:S02]  /*0c30*/  PRMT R11, R11, 0x7772, RZ ;  /* 0x000077720b0b7816 */ /* 0x000fe400000000ff */
[----:B------:R-:W-:Y:S02]  /*0c40*/  LOP3.LUT R12, R4, 0xff, RZ, 0xc0, !PT ;  /* 0x000000ff040c7812 */ /* 0x000fe400078ec0ff */
[----:B------:R-:W-:Y:S02]  /*0c50*/  LOP3.LUT R4, R11, 0xff, RZ, 0xc0, !PT ;  /* 0x000000ff0b047812 */ /* 0x000fe400078ec0ff */
[----:B------:R-:W-:Y:S01]  /*0c60*/  LOP3.LUT R6, R6, 0xff, RZ, 0xc0, !PT ;  /* 0x000000ff06067812 */ /* 0x000fe200078ec0ff */
[C---:B------:R-:W-:Y:S02]  /*0c70*/  IMAD.IADD R29, R1.reuse, 0x1, R12 ;  /* 0x00000001011d7824 */ /* 0x040fe400078e020c */
[----:B------:R-:W-:-:S02]  /*0c80*/  IMAD.IADD R13, R1, 0x1, R4 ;  /* 0x00000001010d7824 */ /* 0x000fc400078e0204 */
[C---:B------:R-:W-:Y:S01]  /*0c90*/  IMAD.IADD R15, R1.reuse, 0x1, R6 ;  /* 0x00000001010f7824 */ /* 0x040fe200078e0206 */
[----:B------:R-:W2:Y:S04]  /*0ca0*/  LDL.U8 R4, [R29+0x38] ;  /* 0x000038001d047983 */ /* 0x000ea80000100000 */
[----:B------:R-:W3:Y:S04]  /*0cb0*/  LDL.U8 R12, [R13+0x38] ;  /* 0x000038000d0c7983 */ /* 0x000ee80000100000 */
[----:B------:R-:W4:Y:S04]  /*0cc0*/  LDL.U8 R6, [R15+0x38] ;  /* 0x000038000f067983 */ /* 0x000f280000100000 */
[----:B------:R0:W-:Y:S01]  /*0cd0*/  STL [R1+0x34], R5 ;  /* 0x0000340501007387 */ /* 0x0001e20000100800 */
[----:B---3--:R-:W-:-:S02]  /*0ce0*/  IMAD.IADD R11, R1, 0x1, R12 ;  /* 0x00000001010b7824 */ /* 0x008fc400078e020c */
[C---:B--2---:R-:W-:Y:S02]  /*0cf0*/  IMAD.IADD R33, R1.reuse, 0x1, R4 ;  /* 0x0000000101217824 */ /* 0x044fe400078e0204 */
[C---:B----4-:R-:W-:Y:S01]  /*0d00*/  IMAD.IADD R31, R1.reuse, 0x1, R6 ;  /* 0x00000001011f7824 */ /* 0x050fe200078e0206 */
[----:B------:R-:W2:Y:S04]  /*0d10*/  LDL.U8 R14, [R11+0x34] ;  /* 0x000034000b0e7983 */ /* 0x000ea80000100000 */
[----:B------:R-:W3:Y:S04]  /*0d20*/  LDL.64 R6, [R1+0x58] ;  /* 0x0000580001067983 */ /* 0x000ee80000100a00 */
[----:B------:R-:W4:Y:S04]  /*0d30*/  LDL.U8 R4, [R33+0x34] ;  /* 0x0000340021047983 */ /* 0x000f280000100000 */
[----:B------:R-:W5:Y:S01]  /*0d40*/  LDL.U8 R12, [R31+0x34] ;  /* 0x000034001f0c7983 */ /* 0x000f620000100000 */
[----:B--2---:R-:W-:-:S03]  /*0d50*/  IMAD.IADD R13, R1, 0x1, R14 ;  /* 0x00000001010d7824 */ /* 0x004fc600078e020e */
[----:B---3--:R1:W-:Y:S01]  /*0d60*/  STL [R1+0x30], R6 ;  /* 0x0000300601007387 */ /* 0x0083e20000100800 */
[----:B----4-:R-:W-:-:S03]  /*0d70*/  IMAD.IADD R29, R1, 0x1, R4 ;  /* 0x00000001011d7824 */ /* 0x010fc600078e0204 */
[----:B------:R-:W2:Y:S01]  /*0d80*/  LDL.U8 R14, [R13+0x30] ;  /* 0x000030000d0e7983 */ /* 0x000ea20000100000 */
[----:B-----5:R-:W-:-:S03]  /*0d90*/  IMAD.IADD R15, R1, 0x1, R12 ;  /* 0x00000001010f7824 */ /* 0x020fc600078e020c */
[----:B------:R-:W3:Y:S04]  /*0da0*/  LDL.U8 R4, [R29+0x30] ;  /* 0x000030001d047983 */ /* 0x000ee80000100000 */
[----:B------:R-:W4:Y:S04]  /*0db0*/  LDL.U8 R12, [R15+0x30] ;  /* 0x000030000f0c7983 */ /* 0x000f280000100000 */
[----:B------:R5:W-:Y:S01]  /*0dc0*/  STL [R1+0x2c], R7 ;  /* 0x00002c0701007387 */ /* 0x000be20000100800 */
[C---:B--2---:R-:W-:Y:S02]  /*0dd0*/  IMAD.IADD R11, R1.reuse, 0x1, R14 ;  /* 0x00000001010b7824 */ /* 0x044fe400078e020e */
[----:B---3--:R-:W-:-:S04]  /*0de0*/  IMAD.IADD R33, R1, 0x1, R4 ;  /* 0x0000000101217824 */ /* 0x008fc800078e0204 */
[----:B------:R-:W2:Y:S01]  /*0df0*/  LDL.U8 R11, [R11+0x2c] ;  /* 0x00002c000b0b7983 */ /* 0x000ea20000100000 */
[----:B----4-:R-:W-:-:S03]  /*0e00*/  IMAD.IADD R31, R1, 0x1, R12 ;  /* 0x00000001011f7824 */ /* 0x010fc600078e020c */
[----:B------:R-:W3:Y:S04]  /*0e10*/  LDL.U8 R12, [R33+0x2c] ;  /* 0x00002c00210c7983 */ /* 0x000ee80000100000 */
[----:B------:R-:W4:Y:S04]  /*0e20*/  LDL.U8 R14, [R31+0x2c] ;  /* 0x00002c001f0e7983 */ /* 0x000f280000100000 */
[----:B0-----:R-:W5:Y:S01]  /*0e30*/  LDL.64 R4, [R1+0x60] ;  /* 0x0000600001047983 */ /* 0x001f620000100a00 */
[C---:B--2---:R-:W-:Y:S02]  /*0e40*/  IMAD.IADD R13, R1.reuse, 0x1, R11 ;  /* 0x00000001010d7824 */ /* 0x044fe400078e020b */
[----:B---3--:R-:W-:-:S02]  /*0e50*/  IMAD.IADD R29, R1, 0x1, R12 ;  /* 0x00000001011d7824 */ /* 0x008fc400078e020c */
[C---:B----4-:R-:W-:Y:S01]  /*0e60*/  IMAD.IADD R15, R1.reuse, 0x1, R14 ;  /* 0x00000001010f7824 */ /* 0x050fe200078e020e */
[----:B-----5:R0:W-:Y:S04]  /*0e70*/  STL [R1+0x28], R4 ;  /* 0x0000280401007387 */ /* 0x0201e80000100800 */
[----:B------:R-:W2:Y:S04]  /*0e80*/  LDL.U8 R14, [R13+0x28] ;  /* 0x000028000d0e7983 */ /* 0x000ea80000100000 */
[----:B-1----:R-:W3:Y:S04]  /*0e90*/  LDL.U8 R6, [R29+0x28] ;  /* 0x000028001d067983 */ /* 0x002ee80000100000 */
[----:B------:R-:W4:Y:S04]  /*0ea0*/  LDL.U8 R12, [R15+0x28] ;  /* 0x000028000f0c7983 */ /* 0x000f280000100000 */
[----:B------:R1:W-:Y:S01]  /*0eb0*/  STL [R1+0x24], R5 ;  /* 0x0000240501007387 */ /* 0x0003e20000100800 */
[----:B--2---:R-:W-:-:S02]  /*0ec0*/  IMAD.IADD R11, R1, 0x1, R14 ;  /* 0x00000001010b7824 */ /* 0x004fc400078e020e */
[----:B---3--:R-:W-:-:S04]  /*0ed0*/  IMAD.IADD R33, R1, 0x1, R6 ;  /* 0x0000000101217824 */ /* 0x008fc800078e0206 */
[----:B------:R-:W2:Y:S01]  /*0ee0*/  LDL.U8 R11, [R11+0x24] ;  /* 0x000024000b0b7983 */ /* 0x000ea20000100000 */
[----:B----4-:R-:W-:-:S03]  /*0ef0*/  IMAD.IADD R31, R1, 0x1, R12 ;  /* 0x00000001011f7824 */ /* 0x010fc600078e020c */
[----:B------:R-:W3:Y:S04]  /*0f00*/  LDL.U8 R12, [R33+0x24] ;  /* 0x00002400210c7983 */ /* 0x000ee80000100000 */
[----:B------:R-:W4:Y:S04]  /*0f10*/  LDL.U8 R14, [R31+0x24] ;  /* 0x000024001f0e7983 */ /* 0x000f280000100000 */
[----:B------:R-:W5:Y:S01]  /*0f20*/  LDL.64 R6, [R1+0x68] ;  /* 0x0000680001067983 */ /* 0x000f620000100a00 */
[C---:B--2---:R-:W-:Y:S02]  /*0f30*/  IMAD.IADD R13, R1.reuse, 0x1, R11 ;  /* 0x00000001010d7824 */ /* 0x044fe400078e020b */
[----:B---3--:R-:W-:-:S02]  /*0f40*/  IMAD.IADD R29, R1, 0x1, R12 ;  /* 0x00000001011d7824 */ /* 0x008fc400078e020c */
[C---:B----4-:R-:W-:Y:S01]  /*0f50*/  IMAD.IADD R15, R1.reuse, 0x1, R14 ;  /* 0x00000001010f7824 */ /* 0x050fe200078e020e */
[----:B-----5:R2:W-:Y:S04]  /*0f60*/  STL [R1+0x20], R6 ;  /* 0x0000200601007387 */ /* 0x0205e80000100800 */
[----:B------:R-:W3:Y:S04]  /*0f70*/  LDL.U8 R14, [R13+0x20] ;  /* 0x000020000d0e7983 */ /* 0x000ee80000100000 */
[----:B0-----:R-:W4:Y:S04]  /*0f80*/  LDL.U8 R4, [R29+0x20] ;  /* 0x000020001d047983 */ /* 0x001f280000100000 */
[----:B------:R-:W5:Y:S04]  /*0f90*/  LDL.U8 R12, [R15+0x20] ;  /* 0x000020000f0c7983 */ /* 0x000f680000100000 */
[----:B------:R0:W-:Y:S01]  /*0fa0*/  STL [R1+0x1c], R7 ;  /* 0x00001c0701007387 */ /* 0x0001e20000100800 */
[----:B---3--:R-:W-:-:S02]  /*0fb0*/  IMAD.IADD R11, R1, 0x1, R14 ;  /* 0x00000001010b7824 */ /* 0x008fc400078e020e */
[----:B----4-:R-:W-:-:S04]  /*0fc0*/  IMAD.IADD R33, R1, 0x1, R4 ;  /* 0x0000000101217824 */ /* 0x010fc800078e0204 */
[----:B------:R-:W3:Y:S01]  /*0fd0*/  LDL.U8 R11, [R11+0x1c] ;  /* 0x00001c000b0b7983 */ /* 0x000ee20000100000 */
[----:B-----5:R-:W-:-:S03]  /*0fe0*/  IMAD.IADD R31, R1, 0x1, R12 ;  /* 0x00000001011f7824 */ /* 0x020fc600078e020c */
[----:B------:R-:W4:Y:S04]  /*0ff0*/  LDL.U8 R12, [R33+0x1c] ;  /* 0x00001c00210c7983 */ /* 0x000f280000100000 */
[----:B------:R-:W5:Y:S04]  /*1000*/  LDL.U8 R14, [R31+0x1c] ;  /* 0x00001c001f0e7983 */ /* 0x000f680000100000 */
[----:B-1----:R-:W2:Y:S01]  /*1010*/  LDL.64 R4, [R1+0x70] ;  /* 0x0000700001047983 */ /* 0x002ea20000100a00 */
[C---:B---3--:R-:W-:Y:S02]  /*1020*/  IMAD.IADD R13, R1.reuse, 0x1, R11 ;  /* 0x00000001010d7824 */ /* 0x048fe400078e020b */
[----:B----4-:R-:W-:-:S02]  /*1030*/  IMAD.IADD R29, R1, 0x1, R12 ;  /* 0x00000001011d7824 */ /* 0x010fc400078e020c */
[C---:B-----5:R-:W-:Y:S01]  /*1040*/  IMAD.IADD R15, R1.reuse, 0x1, R14 ;  /* 0x00000001010f7824 */ /* 0x060fe200078e020e */
[----:B--2---:R1:W-:Y:S04]  /*1050*/  STL [R1+0x18], R4 ;  /* 0x0000180401007387 */ /* 0x0043e80000100800 */
[----:B------:R-:W2:Y:S04]  /*1060*/  LDL.U8 R14, [R13+0x18] ;  /* 0x000018000d0e7983 */ /* 0x000ea80000100000 */
[----:B------:R-:W3:Y:S04]  /*1070*/  LDL.U8 R6, [R29+0x18] ;  /* 0x000018001d067983 */ /* 0x000ee80000100000 */
        /* <DEDUP_REMOVED lines=16> */
[----:B------:R-:W-:Y:S01]  /*1180*/  STL [R1+0xc], R7 ;  /* 0x00000c0701007387 */ /* 0x000fe20000100800 */
[----:B--2---:R-:W-:-:S02]  /*1190*/  IMAD.IADD R11, R1, 0x1, R14 ;  /* 0x00000001010b7824 */ /* 0x004fc400078e020e */
[----:B---3--:R-:W-:-:S04]  /*11a0*/  IMAD.IADD R33, R1, 0x1, R4 ;  /* 0x0000000101217824 */ /* 0x008fc800078e0204 */
[----:B------:R-:W2:Y:S01]  /*11b0*/  LDL.U8 R11, [R11+0xc] ;  /* 0x00000c000b0b7983 */ /* 0x000ea20000100000 */
[----:B----4-:R-:W-:-:S03]  /*11c0*/  IMAD.IADD R31, R1, 0x1, R12 ;  /* 0x00000001011f7824 */ /* 0x010fc600078e020c */
[----:B------:R-:W3:Y:S04]  /*11d0*/  LDL.U8 R12, [R33+0xc] ;  /* 0x00000c00210c7983 */ /* 0x000ee80000100000 */
[----:B------:R-:W4:Y:S04]  /*11e0*/  LDL.U8 R14, [R31+0xc] ;  /* 0x00000c001f0e7983 */ /* 0x000f280000100000 */
[----:B------:R-:W5:Y:S01]  /*11f0*/  LDL.64 R4, [R1+0x80] ;  /* 0x0000800001047983 */ /* 0x000f620000100a00 */
[----:B--2---:R-:W-:-:S03]  /*1200*/  IMAD.IADD R13, R1, 0x1, R11 ;  /* 0x00000001010d7824 */ /* 0x004fc600078e020b */
[----:B------:R-:W2:Y:S01]  /*1210*/  LDL R11, [R1+0x88] ;  /* 0x00008800010b7983 */ /* 0x000ea20000100800 */
[C---:B---3--:R-:W-:Y:S02]  /*1220*/  IMAD.IADD R29, R1.reuse, 0x1, R12 ;  /* 0x00000001011d7824 */ /* 0x048fe400078e020c */
[C---:B----4-:R-:W-:Y:S01]  /*1230*/  IMAD.IADD R15, R1.reuse, 0x1, R14 ;  /* 0x00000001010f7824 */ /* 0x050fe200078e020e */
[----:B-----5:R1:W-:Y:S04]  /*1240*/  STL [R1+0x8], R4 ;  /* 0x0000080401007387 */ /* 0x0203e80000100800 */
[----:B0-----:R-:W3:Y:S04]  /*1250*/  LDL.U8 R6, [R29+0x8] ;  /* 0x000008001d067983 */ /* 0x001ee80000100000 */
[----:B------:R-:W4:Y:S04]  /*1260*/  LDL.U8 R12, [R15+0x8] ;  /* 0x000008000f0c7983 */ /* 0x000f280000100000 */
[----:B------:R-:W5:Y:S04]  /*1270*/  LDL.U8 R14, [R13+0x8] ;  /* 0x000008000d0e7983 */ /* 0x000f680000100000 */
[----:B------:R0:W-:Y:S04]  /*1280*/  STL [R1+0x4], R5 ;  /* 0x0000040501007387 */ /* 0x0001e80000100800 */
[----:B------:R-:W2:Y:S01]  /*1290*/  LDL.U8 R45, [R1+0x7] ;  /* 0x00000700012d7983 */ /* 0x000ea20000100000 */
[----:B---3--:R-:W-:-:S02]  /*12a0*/  IMAD.IADD R6, R1, 0x1, R6 ;  /* 0x0000000101067824 */ /* 0x008fc400078e0206 */
[----:B----4-:R-:W-:-:S04]  /*12b0*/  IMAD.IADD R12, R1, 0x1, R12 ;  /* 0x00000001010c7824 */ /* 0x010fc800078e020c */
[----:B------:R-:W3:Y:S01]  /*12c0*/  LDL.U8 R6, [R6+0x4] ;  /* 0x0000040006067983 */ /* 0x000ee20000100000 */
[----:B-----5:R-:W-:-:S03]  /*12d0*/  IMAD.IADD R14, R1, 0x1, R14 ;  /* 0x00000001010e7824 */ /* 0x020fc600078e020e */
[----:B------:R-:W4:Y:S04]  /*12e0*/  LDL.U8 R12, [R12+0x4] ;  /* 0x000004000c0c7983 */ /* 0x000f280000100000 */
[----:B------:R-:W1:Y:S04]  /*12f0*/  LDL.U8 R14, [R14+0x4] ;  /* 0x000004000e0e7983 */ /* 0x000e680000100000 */
[----:B--2---:R2:W-:Y:S01]  /*1300*/  STL [R1], R11 ;  /* 0x0000000b01007387 */ /* 0x0045e20000100800 */
[C---:B---3--:R-:W-:Y:S02]  /*1310*/  IMAD.IADD R43, R1.reuse, 0x1, R6 ;  /* 0x00000001012b7824 */ /* 0x048fe400078e0206 */
[----:B----4-:R-:W-:-:S04]  /*1320*/  IMAD.IADD R41, R1, 0x1, R12 ;  /* 0x0000000101297824 */ /* 0x010fc800078e020c */
[----:B------:R-:W0:Y:S01]  /*1330*/  LDL.U8 R43, [R43] ;  /* 0x000000002b2b7983 */ /* 0x000e220000100000 */
[----:B-1----:R-:W-:-:S03]  /*1340*/  IMAD.IADD R4, R1, 0x1, R14 ;  /* 0x0000000101047824 */ /* 0x002fc600078e020e */
[----:B------:R-:W0:Y:S04]  /*1350*/  LDL.U8 R41, [R41] ;  /* 0x0000000029297983 */ /* 0x000e280000100000 */
[----:B------:R-:W3:Y:S01]  /*1360*/  LDL.U8 R4, [R4] ;  /* 0x0000000004047983 */ /* 0x000ee20000100000 */
[----:B------:R-:W1:Y:S01]  /*1370*/  S2R R7, SR_LANEID ;  /* 0x0000000000077919 */ /* 0x000e620000000000 */
[----:B------:R-:W-:Y:S01]  /*1380*/  UMOV UR4, 0xffffffff ;  /* 0xffffffff00047882 */ /* 0x000fe20000000000 */
[----:B------:R-:W-:Y:S02]  /*1390*/  ISETP.NE.AND P1, PT, R18, RZ, PT ;  /* 0x000000ff1200720c */ /* 0x000fe40003f25270 */
[----:B------:R-:W-:Y:S02]  /*13a0*/  PRMT R39, R40, 0x7772, RZ ;  /* 0x0000777228277816 */ /* 0x000fe400000000ff */
[----:B------:R-:W-:-:S02]  /*13b0*/  PRMT R35, R44, 0x7772, RZ ;  /* 0x000077722c237816 */ /* 0x000fc400000000ff */
[----:B------:R-:W-:Y:S02]  /*13c0*/  PRMT R33, R42, 0x7772, RZ ;  /* 0x000077722a217816 */ /* 0x000fe400000000ff */
[----:B------:R-:W-:Y:S02]  /*13d0*/  PRMT R31, R38, 0x7772, RZ ;  /* 0x00007772261f7816 */ /* 0x000fe400000000ff */
[----:B------:R-:W-:Y:S02]  /*13e0*/  PRMT R29, R36, 0x7772, RZ ;  /* 0x00007772241d7816 */ /* 0x000fe400000000ff */
[----:B0-----:R-:W-:Y:S02]  /*13f0*/  PRMT R5, R43, 0x3340, R41 ;  /* 0x000033402b057816 */ /* 0x001fe40000000029 */
[----:B---3--:R-:W-:-:S04]  /*1400*/  PRMT R6, R4, 0x3340, R45 ;  /* 0x0000334004067816 */ /* 0x008fc8000000002d */
[----:B------:R-:W-:Y:S01]  /*1410*/  PRMT R12, R5, 0x5410, R6 ;  /* 0x00005410050c7816 */ /* 0x000fe20000000006 */
[----:B------:R-:W-:-:S04]  /*1420*/  IMAD.U32 R5, R4, 0x10000, RZ ;  /* 0x0001000004057824 */ /* 0x000fc800078e00ff */
[----:B------:R2:W-:Y:S01]  /*1430*/  STL [R1], R12 ;  /* 0x0000000c01007387 */ /* 0x0005e20000100800 */
[----:B------:R-:W-:-:S05]  /*1440*/  LOP3.LUT R14, R5, 0xff0000, RZ, 0xc0, !PT ;  /* 0x00ff0000050e7812 */ /* 0x000fca00078ec0ff */
[----:B------:R-:W-:Y:S01]  /*1450*/  IMAD R14, R41, 0x100, R14 ;  /* 0x00000100290e7824 */ /* 0x000fe200078e020e */
[----:B------:R-:W-:-:S03]  /*1460*/  PRMT R6, R37, 0x7770, RZ ;  /* 0x0000777025067816 */ /* 0x000fc600000000ff */
[----:B------:R-:W-:Y:S01]  /*1470*/  IMAD.IADD R14, R43, 0x1, R14 ;  /* 0x000000012b0e7824 */ /* 0x000fe200078e020e */
[C---:B------:R-:W-:Y:S02]  /*1480*/  PRMT R5, R37.reuse, 0x7771, RZ ;  /* 0x0000777125057816 */ /* 0x040fe400000000ff */
[----:B------:R-:W-:Y:S01]  /*1490*/  PRMT R37, R37, 0x7772, RZ ;  /* 0x0000777225257816 */ /* 0x000fe200000000ff */
[----:B------:R-:W-:Y:S01]  /*14a0*/  IMAD R13, R45, 0x1000000, R14 ;  /* 0x010000002d0d7824 */ /* 0x000fe200078e020e */
[----:B-12---:R-:W-:Y:S06]  /*14b0*/  BRA.DIV UR4, `(.L_x_20) ;  /* 0x0000002a04807947 */ /* 0x006fec000b800000 */
[----:B------:R-:W0:Y:S01]  /*14c0*/  SHFL.UP PT, R14, R13, 0x1, RZ ;  /* 0x042000000d0e7989 */ /* 0x000e2200000e00ff */
[----:B------:R-:W-:Y:S02]  /*14d0*/  ISETP.GE.AND P2, PT, R7, 0x1, PT ;  /* 0x000000010700780c */ /* 0x000fe40003f46270 */
[--C-:B0-----:R-:W-:Y:S02]  /*14e0*/  SHF.R.U32.HI R11, RZ, 0x10, R14.reuse ;  /* 0x00000010ff0b7819 */ /* 0x101fe4000001160e */
[----:B------:R-:W-:Y:S02]  /*14f0*/  SHF.R.U32.HI R12, RZ, 0x8, R14 ;  /* 0x00000008ff0c7819 */ /* 0x000fe4000001160e */
[----:B------:R-:W-:Y:S02]  /*1500*/  LOP3.LUT R11, R11, 0xff, RZ, 0xc0, !PT ;  /* 0x000000ff0b0b7812 */ /* 0x000fe400078ec0ff */
[----:B------:R-:W-:Y:S02]  /*1510*/  LOP3.LUT R12, R12, 0xff, RZ, 0xc0, !PT ;  /* 0x000000ff0c0c7812 */ /* 0x000fe400078ec0ff */
[----:B------:R-:W-:Y:S01]  /*1520*/  LOP3.LUT R14, R14, 0xff, RZ, 0xc0, !PT ;  /* 0x000000ff0e0e7812 */ /* 0x000fe200078ec0ff */
[----:B------:R-:W-:-:S02]  /*1530*/  IMAD.IADD R15, R1, 0x1, R11 ;  /* 0x00000001010f7824 */ /* 0x000fc400078e020b */
[----:B------:R-:W-:-:S03]  /*1540*/  IMAD.IADD R47, R1, 0x1, R12 ;  /* 0x00000001012f7824 */ /* 0x000fc600078e020c */
[----:B------:R-:W2:Y:S01]  /*1550*/  @P2 LDL.U8 R4, [R15] ;  /* 0x000000000f042983 */ /* 0x000ea20000100000 */
[----:B------:R-:W-:-:S03]  /*1560*/  IMAD.IADD R49, R1, 0x1, R14 ;  /* 0x0000000101317824 */ /* 0x000fc600078e020e */
[----:B------:R-:W3:Y:S04]  /*1570*/  @P2 LDL.U8 R41, [R47] ;  /* 0x000000002f292983 */ /* 0x000ee80000100000 */
[----:B------:R-:W4:Y:S01]  /*1580*/  @P2 LDL.U8 R43, [R49] ;  /* 0x00000000312b2983 */ /* 0x000f220000100000 */
[----:B------:R-:W-:Y:S01]  /*1590*/  ISETP.GE.AND P2, PT, R7, 0x2, PT ;  /* 0x000000020700780c */ /* 0x000fe20003f46270 */
[----:B--2---:R-:W-:Y:S01]  /*15a0*/  IMAD.U32 R11, R4, 0x10000, RZ ;  /* 0x00010000040b7824 */ /* 0x004fe200078e00ff */
[----:B---3--:R-:W-:-:S04]  /*15b0*/  LOP3.LUT R12, R41, 0xff, RZ, 0xc0, !PT ;  /* 0x000000ff290c7812 */ /* 0x008fc800078ec0ff */
[----:B------:R-:W-:Y:S02]  /*15c0*/  LOP3.LUT R11, R11, 0xff0000, RZ, 0xc0, !PT ;  /* 0x00ff00000b0b7812 */ /* 0x000fe400078ec0ff */
[----:B----4-:R-:W-:-:S03]  /*15d0*/  LOP3.LUT R13, R43, 0xff, RZ, 0xc0, !PT ;  /* 0x000000ff2b0d7812 */ /* 0x010fc600078ec0ff */
[----:B------:R-:W-:Y:S01]  /*15e0*/  IMAD R12, R12, 0x100, R11 ;  /* 0x000001000c0c7824 */ /* 0x000fe200078e020b */
[----:B------:R-:W-:-:S03]  /*15f0*/  PRMT R11, R4, 0x3340, R45 ;  /* 0x00003340040b7816 */ /* 0x000fc6000000002d */
[----:B------:R-:W-:-:S04]  /*1600*/  IMAD.IADD R12, R13, 0x1, R12 ;  /* 0x000000010d0c7824 */ /* 0x000fc800078e020c */
[----:B------:R-:W-:Y:S01]  /*1610*/  IMAD R13, R45, 0x1000000, R12 ;  /* 0x010000002d0d7824 */ /* 0x000fe200078e020c */
[----:B------:R-:W-:-:S04]  /*1620*/  PRMT R12, R43, 0x3340, R41 ;  /* 0x000033402b0c7816 */ /* 0x000fc80000000029 */
[----:B------:R-:W0:Y:S01]  /*1630*/  SHFL.UP PT, R14, R13, 0x2, RZ ;  /* 0x044000000d0e7989 */ /* 0x000e2200000e00ff */
[----:B------:R-:W-:-:S05]  /*1640*/  PRMT R12, R12, 0x5410, R11 ;  /* 0x000054100c0c7816 */ /* 0x000fca000000000b */
[----:B------:R1:W-:Y:S01]  /*1650*/  STL [R1], R12 ;  /* 0x0000000c01007387 */ /* 0x0003e20000100800 */
        /* <DEDUP_REMOVED lines=14> */
[----:B-1----:R-:W-:Y:S02]  /*1740*/  LOP3.LUT R12, R11, 0xff0000, RZ, 0xc0, !PT ;  /* 0x00ff00000b0c7812 */ /* 0x002fe400078ec0ff */
[----:B----4-:R-:W-:-:S03]  /*1750*/  LOP3.LUT R11, R43, 0xff, RZ, 0xc0, !PT ;  /* 0x000000ff2b0b7812 */ /* 0x010fc600078ec0ff */
[----:B------:R-:W-:-:S04]  /*1760*/  IMAD R12, R13, 0x100, R12 ;  /* 0x000001000d0c7824 */ /* 0x000fc800078e020c */
[----:B------:R-:W-:Y:S01]  /*1770*/  IMAD.IADD R12, R11, 0x1, R12 ;  /* 0x000000010b0c7824 */ /* 0x000fe200078e020c */
[----:B------:R-:W-:-:S03]  /*1780*/  PRMT R11, R4, 0x3340, R45 ;  /* 0x00003340040b7816 */ /* 0x000fc6000000002d */
        /* <DEDUP_REMOVED lines=54> */
[----:B------:R-:W-:Y:S02]  /*1af0*/  LOP3.LUT R11, R14, 0xff, RZ, 0xc0, !PT ;  /* 0x000000ff0e0b7812 */ /* 0x000fe400078ec0ff */
[----:B------:R-:W-:Y:S02]  /*1b00*/  LOP3.LUT R15, R15, 0xff, RZ, 0xc0, !PT ;  /* 0x000000ff0f0f7812 */ /* 0x000fe400078ec0ff */
[----:B------:R-:W-:Y:S01]  /*1b10*/  SHF.R.U32.HI R14, RZ, 0x10, R14 ;  /* 0x00000010ff0e7819 */ /* 0x000fe2000001160e */
[C---:B------:R-:W-:Y:S02]  /*1b20*/  IMAD.IADD R11, R1.reuse, 0x1, R11 ;  /* 0x00000001010b7824 */ /* 0x040fe400078e020b */
[----:B------:R-:W-:Y:S01]  /*1b30*/  IMAD.IADD R15, R1, 0x1, R15 ;  /* 0x00000001010f7824 */ /* 0x000fe200078e020f */
[----:B------:R-:W-:-:S02]  /*1b40*/  LOP3.LUT R14, R14, 0xff, RZ, 0xc0, !PT ;  /* 0x000000ff0e0e7812 */ /* 0x000fc400078ec0ff */
[----:B------:R0:W2:Y:S03]  /*1b50*/  @P2 LDL.U8 R43, [R11] ;  /* 0x000000000b2b2983 */ /* 0x0000a60000100000 */
[----:B------:R-:W-:Y:S01]  /*1b60*/  IMAD.IADD R51, R1, 0x1, R14 ;  /* 0x0000000101337824 */ /* 0x000fe200078e020e */
[----:B------:R3:W2:Y:S04]  /*1b70*/  @P2 LDL.U8 R41, [R15] ;  /* 0x000000000f292983 */ /* 0x0006a80000100000 */
[----:B------:R-:W4:Y:S01]  /*1b80*/  @P2 LDL.U8 R4, [R51] ;  /* 0x0000000033042983 */ /* 0x000f220000100000 */
[----:B------:R-:W-:Y:S02]  /*1b90*/  LOP3.LUT R49, R6, 0xff, RZ, 0xc0, !PT ;  /* 0x000000ff06317812 */ /* 0x000fe400078ec0ff */
[----:B0-----:R-:W-:-:S02]  /*1ba0*/  LOP3.LUT R11, R5, 0xff, RZ, 0xc0, !PT ;  /* 0x000000ff050b7812 */ /* 0x001fc400078ec0ff */
[----:B------:R-:W-:Y:S01]  /*1bb0*/  LOP3.LUT R14, R37, 0xff, RZ, 0xc0, !PT ;  /* 0x000000ff250e7812 */ /* 0x000fe200078ec0ff */
[C---:B------:R-:W-:Y:S02]  /*1bc0*/  IMAD.IADD R49, R1.reuse, 0x1, R49 ;  /* 0x0000000101317824 */ /* 0x040fe400078e0231 */
[C---:B------:R-:W-:Y:S02]  /*1bd0*/  IMAD.IADD R53, R1.reuse, 0x1, R11 ;  /* 0x0000000101357824 */ /* 0x040fe400078e020b */
[----:B---3--:R-:W-:Y:S01]  /*1be0*/  IMAD.IADD R15, R1, 0x1, R14 ;  /* 0x00000001010f7824 */ /* 0x008fe200078e020e */
[----:B--2---:R-:W-:Y:S01]  /*1bf0*/  PRMT R47, R41, 0x7604, R43 ;  /* 0x00007604292f7816 */ /* 0x004fe2000000002b */
[----:B----4-:R0:W-:Y:S04]  /*1c00*/  STL.U8 [R1+0x6], R4 ;  /* 0x0000060401007387 */ /* 0x0101e80000100000 */
[----:B------:R0:W-:Y:S04]  /*1c10*/  STL.U16 [R1+0x4], R47 ;  /* 0x0000042f01007387 */ /* 0x0001e80000100400 */
[----:B------:R-:W2:Y:S04]  /*1c20*/  LDL.U8 R13, [R49+0x4] ;  /* 0x00000400310d7983 */ /* 0x000ea80000100000 */
[----:B------:R-:W2:Y:S04]  /*1c30*/  LDL.U8 R14, [R53+0x4] ;  /* 0x00000400350e7983 */ /* 0x000ea80000100000 */
[----:B------:R-:W3:Y:S01]  /*1c40*/  LDL.U8 R15, [R15+0x4] ;  /* 0x000004000f0f7983 */ /* 0x000ee20000100000 */
[----:B------:R-:W-:Y:S01]  /*1c50*/  IMAD.U32 R11, R4, 0x10000, RZ ;  /* 0x00010000040b7824 */ /* 0x000fe200078e00ff */
[----:B-1----:R-:W-:-:S04]  /*1c60*/  LOP3.LUT R12, R43, 0xff, RZ, 0xc0, !PT ;  /* 0x000000ff2b0c7812 */ /* 0x002fc800078ec0ff */
[----:B------:R-:W-:Y:S02]  /*1c70*/  PRMT R12, R41, 0x7604, R12 ;  /* 0x00007604290c7816 */ /* 0x000fe4000000000c */
[----:B------:R-:W-:-:S05]  /*1c80*/  LOP3.LUT R11, R11, 0xff0000, RZ, 0xc0, !PT ;  /* 0x00ff00000b0b7812 */ /* 0x000fca00078ec0ff */
[----:B------:R-:W-:Y:S02]  /*1c90*/  IMAD.IADD R12, R11, 0x1, R12 ;  /* 0x000000010b0c7824 */ /* 0x000fe400078e020c */
[----:B--2---:R-:W-:Y:S02]  /*1ca0*/  IMAD R14, R14, 0x100, R13 ;  /* 0x000001000e0e7824 */ /* 0x004fe400078e020d */
[----:B------:R-:W-:Y:S02]  /*1cb0*/  IMAD R13, R45, 0x1000000, R12 ;  /* 0x010000002d0d7824 */ /* 0x000fe400078e020c */
[----:B---3--:R-:W-:-:S03]  /*1cc0*/  IMAD R14, R15, 0x10000, R14 ;  /* 0x000100000f0e7824 */ /* 0x008fc600078e020e */
[----:B------:R0:W1:Y:S01]  /*1cd0*/  SHFL.IDX PT, R4, R13, 0x1f, 0x1f ;  /* 0x03e01f000d047f89 */ /* 0x00006200000e0000 */
[----:B------:R-:W-:-:S05]  /*1ce0*/  IMAD R45, R45, 0x1000000, R14 ;  /* 0x010000002d2d7824 */ /* 0x000fca00078e020e */
[----:B------:R0:W2:Y:S02]  /*1cf0*/  SHFL.UP PT, R14, R45, 0x1, RZ ;  /* 0x042000002d0e7989 */ /* 0x0000a400000e00ff */
.L_x_47:
[----:B------:R-:W-:Y:S04]  /*1d00*/  STL.U16 [R1+0x4c], R40 ;  /* 0x00004c2801007387 */ /* 0x000fe80000100400 */
[----:B------:R-:W-:Y:S04]  /*1d10*/  STL.U8 [R1+0x4e], R39 ;  /* 0x00004e2701007387 */ /* 0x000fe80000100000 */
[----:B------:R-:W3:Y:S01]  /*1d20*/  LDL R12, [R1+0x4c] ;  /* 0x00004c00010c7983 */ /* 0x000ee20000100800 */
[----:B------:R-:W-:-:S03]  /*1d30*/  ISETP.NE.AND P2, PT, R7, RZ, PT ;  /* 0x000000ff0700720c */ /* 0x000fc60003f45270 */
[----:B------:R4:W-:Y:S01]  /*1d40*/  STL.U16 [R1+0x88], R0 ;  /* 0x0000880001007387 */ /* 0x0009e20000100400 */
[----:B--2---:R-:W-:-:S03]  /*1d50*/  SEL R6, R6, R14, !P2 ;  /* 0x0000000e06067207 */ /* 0x004fc60005000000 */
[----:B------:R2:W-:Y:S04]  /*1d60*/  STL.U16 [R1+0x84], R8 ;  /* 0x0000840801007387 */ /* 0x0005e80000100400 */
[----:B------:R5:W-:Y:S02]  /*1d70*/  STL.U8 [R1+0x7a], R9 ;  /* 0x00007a0901007387 */ /* 0x000be40000100000 */
[----:B------:R-:W-:Y:S02]  /*1d80*/  @P2 SHF.R.U32.HI R5, RZ, 0x8, R14 ;  /* 0x00000008ff052819 */ /* 0x000fe4000001160e */
[----:B------:R-:W-:Y:S01]  /*1d90*/  @P2 PRMT R37, R14, 0x7632, R37 ;  /* 0x000076320e252816 */ /* 0x000fe20000000025 */
[----:B------:R0:W-:Y:S01]  /*1da0*/  STL.U16 [R1+0x5c], R36 ;  /* 0x00005c2401007387 */ /* 0x0001e20000100400 */
[----:B----4-:R-:W-:-:S02]  /*1db0*/  LOP3.LUT R0, R5, 0xffff, RZ, 0xc0, !PT ;  /* 0x0000ffff05007812 */ /* 0x010fc400078ec0ff */
[----:B--2---:R-:W-:Y:S01]  /*1dc0*/  LOP3.LUT R8, R6, 0xff, RZ, 0xc0, !PT ;  /* 0x000000ff06087812 */ /* 0x004fe200078ec0ff */
[----:B------:R2:W-:Y:S01]  /*1dd0*/  STL.U16 [R1+0x78], R22 ;  /* 0x0000781601007387 */ /* 0x0005e20000100400 */
[----:B------:R-:W-:Y:S02]  /*1de0*/  LOP3.LUT R7, R37, 0xffff, RZ, 0xc0, !PT ;  /* 0x0000ffff25077812 */ /* 0x000fe400078ec0ff */
[----:B------:R-:W-:Y:S01]  /*1df0*/  LOP3.LUT R0, R0, 0xff, RZ, 0xc0, !PT ;  /* 0x000000ff00007812 */ /* 0x000fe200078ec0ff */
[----:B-----5:R-:W-:Y:S01]  /*1e00*/  IMAD.IADD R9, R1, 0x1, R8 ;  /* 0x0000000101097824 */ /* 0x020fe200078e0208 */
[----:B------:R4:W-:Y:S01]  /*1e10*/  STL.U16 [R1+0x7c], R20 ;  /* 0x00007c1401007387 */ /* 0x0009e20000100400 */
[----:B0-----:R-:W-:Y:S02]  /*1e20*/  PRMT R36, R28, 0x7772, RZ ;  /* 0x000077721c247816 */ /* 0x001fe400000000ff */
[----:B------:R-:W-:Y:S01]  /*1e30*/  LOP3.LUT R8, R7, 0xff, RZ, 0xc0, !PT ;  /* 0x000000ff07087812 */ /* 0x000fe200078ec0ff */
[----:B------:R0:W-:Y:S01]  /*1e40*/  STL.U16 [R1+0x80], R10 ;  /* 0x0000800a01007387 */ /* 0x0001e20000100400 */
[----:B--2---:R-:W-:Y:S01]  /*1e50*/  PRMT R22, R34, 0x7772, RZ ;  /* 0x0000777222167816 */ /* 0x004fe200000000ff */
[C---:B------:R-:W-:Y:S01]  /*1e60*/  IMAD.IADD R7, R1.reuse, 0x1, R0 ;  /* 0x0000000101077824 */ /* 0x040fe200078e0200 */
[----:B------:R-:W-:Y:S01]  /*1e70*/  PRMT R14, R26, 0x7772, RZ ;  /* 0x000077721a0e7816 */ /* 0x000fe200000000ff */
[----:B------:R2:W-:Y:S01]  /*1e80*/  STL.U16 [R1+0x6c], R28 ;  /* 0x00006c1c01007387 */ /* 0x0005e20000100400 */
[----:B------:R-:W-:Y:S01]  /*1e90*/  IMAD.IADD R8, R1, 0x1, R8 ;  /* 0x0000000101087824 */ /* 0x000fe200078e0208 */
[----:B----4-:R-:W-:-:S02]  /*1ea0*/  PRMT R20, R32, 0x7772, RZ ;  /* 0x0000777220147816 */ /* 0x010fc400000000ff */
[----:B------:R-:W-:Y:S01]  /*1eb0*/  STL.U16 [R1+0x50], R44 ;  /* 0x0000502c01007387 */ /* 0x000fe20000100400 */
[----:B0-----:R-:W-:-:S03]  /*1ec0*/  PRMT R10, R30, 0x7772, RZ ;  /* 0x000077721e0a7816 */ /* 0x001fc600000000ff */
[----:B------:R-:W-:Y:S01]  /*1ed0*/  STL.U8 [R1+0x52], R35 ;  /* 0x0000522301007387 */ /* 0x000fe20000100000 */
[----:B--2---:R-:W-:-:S03]  /*1ee0*/  PRMT R28, R24, 0x7772, RZ ;  /* 0x00007772181c7816 */ /* 0x004fc600000000ff */
[----:B------:R-:W-:Y:S04]  /*1ef0*/  STL.U16 [R1+0x54], R42 ;  /* 0x0000542a01007387 */ /* 0x000fe80000100400 */
[----:B------:R-:W-:Y:S04]  /*1f00*/  STL.U8 [R1+0x56], R33 ;  /* 0x0000562101007387 */ /* 0x000fe80000100000 */
[----:B------:R-:W-:Y:S04]  /*1f10*/  STL.U16 [R1+0x58], R38 ;  /* 0x0000582601007387 */ /* 0x000fe80000100400 */
[----:B------:R-:W-:Y:S04]  /*1f20*/  STL.U8 [R1+0x5a], R31 ;  /* 0x00005a1f01007387 */ /* 0x000fe80000100000 */
[----:B------:R-:W-:Y:S04]  /*1f30*/  STL.U8 [R1+0x5e], R29 ;  /* 0x00005e1d01007387 */ /* 0x000fe80000100000 */
[----:B------:R-:W-:Y:S04]  /*1f40*/  STL.U8 [R1+0x7e], R52 ;  /* 0x00007e3401007387 */ /* 0x000fe80000100000 */
[----:B------:R-:W-:Y:S04]  /*1f50*/  STL.U8 [R1+0x82], R50 ;  /* 0x0000823201007387 */ /* 0x000fe80000100000 */
[----:B------:R-:W-:Y:S04]  /*1f60*/  STL.U8 [R1+0x86], R48 ;  /* 0x0000863001007387 */ /* 0x000fe80000100000 */
[----:B------:R-:W-:Y:S04]  /*1f70*/  STL.U8 [R1+0x8a], R46 ;  /* 0x00008a2e01007387 */ /* 0x000fe80000100000 */
[----:B------:R-:W-:Y:S04]  /*1f80*/  STL.U16 [R1+0x60], R34 ;  /* 0x0000602201007387 */ /* 0x000fe80000100400 */
[----:B------:R-:W-:Y:S04]  /*1f90*/  STL.U16 [R1+0x64], R32 ;  /* 0x0000642001007387 */ /* 0x000fe80000100400 */
[----:B------:R-:W-:Y:S04]  /*1fa0*/  STL.U16 [R1+0x68], R30 ;  /* 0x0000681e01007387 */ /* 0x000fe80000100400 */
[----:B------:R-:W-:Y:S04]  /*1fb0*/  STL.U8 [R1+0x62], R22 ;  /* 0x0000621601007387 */ /* 0x000fe80000100000 */
[----:B------:R-:W-:Y:S04]  /*1fc0*/  STL.U8 [R1+0x66], R20 ;  /* 0x0000661401007387 */ /* 0x000fe80000100000 */
[----:B------:R0:W-:Y:S04]  /*1fd0*/  STL.U8 [R1+0x6a], R10 ;  /* 0x00006a0a01007387 */ /* 0x0001e80000100000 */
[----:B------:R-:W-:Y:S04]  /*1fe0*/  STL.U8 [R1+0x6e], R36 ;  /* 0x00006e2401007387 */ /* 0x000fe80000100000 */
[----:B------:R-:W-:Y:S04]  /*1ff0*/  STL.U16 [R1+0x70], R26 ;  /* 0x0000701a01007387 */ /* 0x000fe80000100400 */
[----:B------:R-:W-:Y:S04]  /*2000*/  STL.U16 [R1+0x74], R24 ;  /* 0x0000741801007387 */ /* 0x000fe80000100400 */
[----:B------:R2:W-:Y:S04]  /*2010*/  STL.U8 [R1+0x72], R14 ;  /* 0x0000720e01007387 */ /* 0x0005e80000100000 */
[----:B------:R-:W-:Y:S04]  /*2020*/  STL.U8 [R1+0x76], R28 ;  /* 0x0000761c01007387 */ /* 0x000fe80000100000 */
[----:B---3--:R-:W-:Y:S04]  /*2030*/  STL [R1], R12 ;  /* 0x0000000c01007387 */ /* 0x008fe80000100800 */
[----:B------:R-:W3:Y:S04]  /*2040*/  LDL.U8 R7, [R7] ;  /* 0x0000000007077983 */ /* 0x000ee80000100000 */
[----:B------:R-:W4:Y:S04]  /*2050*/  LDL.U8 R0, [R9] ;  /* 0x0000000009007983 */ /* 0x000f280000100000 */
[----:B------:R-:W5:Y:S01]  /*2060*/  LDL.U8 R8, [R8] ;  /* 0x0000000008087983 */ /* 0x000f620000100000 */
[----:B0-----:R-:W-:-:S03]  /*2070*/  PRMT R10, R5, 0x7604, R6 ;  /* 0x00007604050a7816 */ /* 0x001fc60000000006 */
[----:B------:R-:W-:Y:S04]  /*2080*/  STL.U8 [R1+0x4e], R37 ;  /* 0x00004e2501007387 */ /* 0x000fe80000100000 */
[----:B------:R0:W-:Y:S01]  /*2090*/  STL.U16 [R1+0x4c], R10 ;  /* 0x00004c0a01007387 */ /* 0x0001e20000100400 */
[----:B---3--:R-:W-:Y:S02]  /*20a0*/  LOP3.LUT R20, R7, 0xff, RZ, 0xc0, !PT ;  /* 0x000000ff07147812 */ /* 0x008fe400078ec0ff */
[----:B----4-:R-:W-:-:S03]  /*20b0*/  LOP3.LUT R22, R0, 0xff, RZ, 0xc0, !PT ;  /* 0x000000ff00167812 */ /* 0x010fc600078ec0ff */
[----:B------:R-:W-:Y:S01]  /*20c0*/  IMAD.IADD R5, R1, 0x1, R20 ;  /* 0x0000000101057824 */ /* 0x000fe200078e0214 */
[----:B--2---:R-:W-:Y:S02]  /*20d0*/  PRMT R14, R7, 0x7604, R0 ;  /* 0x00007604070e7816 */ /* 0x004fe40000000000 */
[----:B-----5:R-:W-:Y:S01]  /*20e0*/  LOP3.LUT R6, R8, 0xff, RZ, 0xc0, !PT ;  /* 0x000000ff08067812 */ /* 0x020fe200078ec0ff */
[C---:B------:R-:W-:Y:S02]  /*20f0*/  IMAD.IADD R0, R1.reuse, 0x1, R22 ;  /* 0x0000000101007824 */ /* 0x040fe400078e0216 */
[----:B------:R-:W-:Y:S02]  /*2100*/  STL.U16 [R1], R14 ;  /* 0x0000000e01007387 */ /* 0x000fe40000100400 */
[----:B------:R-:W-:Y:S02]  /*2110*/  IMAD.IADD R6, R1, 0x1, R6 ;  /* 0x0000000101067824 */ /* 0x000fe400078e0206 */
[----:B------:R-:W0:Y:S04]  /*2120*/  LDL.U8 R5, [R5+0x50] ;  /* 0x0000500005057983 */ /* 0x000e280000100000 */
[----:B------:R-:W2:Y:S04]  /*2130*/  LDL.U8 R0, [R0+0x50] ;  /* 0x0000500000007983 */ /* 0x000ea80000100000 */
[----:B------:R-:W3:Y:S04]  /*2140*/  LDL.U8 R6, [R6+0x50] ;  /* 0x0000500006067983 */ /* 0x000ee80000100000 */
[----:B------:R-:W-:Y:S04]  /*2150*/  STL.U16 [R1+0x50], R14 ;  /* 0x0000500e01007387 */ /* 0x000fe80000100400 */
[----:B------:R4:W-:Y:S01]  /*2160*/  STL.U8 [R1+0x52], R8 ;  /* 0x0000520801007387 */ /* 0x0009e20000100000 */
[----:B0-----:R-:W-:-:S02]  /*2170*/  LOP3.LUT R10, R5, 0xff, RZ, 0xc0, !PT ;  /* 0x000000ff050a7812 */ /* 0x001fc400078ec0ff */
[----:B--2---:R-:W-:-:S03]  /*2180*/  LOP3.LUT R20, R0, 0xff, RZ, 0xc0, !PT ;  /* 0x000000ff00147812 */ /* 0x004fc600078ec0ff */
[C---:B------:R-:W-:Y:S01]  /*2190*/  IMAD.IADD R10, R1.reuse, 0x1, R10 ;  /* 0x00000001010a7824 */ /* 0x040fe200078e020a */
[----:B---3--:R-:W-:Y:S01]  /*21a0*/  LOP3.LUT R12, R6, 0xff, RZ, 0xc0, !PT ;  /* 0x000000ff060c7812 */ /* 0x008fe200078ec0ff */
[----:B------:R-:W-:-:S04]  /*21b0*/  IMAD.IADD R7, R1, 0x1, R20 ;  /* 0x0000000101077824 */ /* 0x000fc800078e0214 */
[----:B------:R-:W2:Y:S01]  /*21c0*/  LDL.U8 R10, [R10+0x54] ;  /* 0x000054000a0a7983 */ /* 0x000ea20000100000 */
[----:B------:R-:W-:-:S03]  /*21d0*/  IMAD.IADD R12, R1, 0x1, R12 ;  /* 0x00000001010c7824 */ /* 0x000fc600078e020c */
[----:B------:R-:W3:Y:S04]  /*21e0*/  LDL.U8 R7, [R7+0x54] ;  /* 0x0000540007077983 */ /* 0x000ee80000100000 */
[----:B------:R-:W5:Y:S01]  /*21f0*/  LDL.U8 R12, [R12+0x54] ;  /* 0x000054000c0c7983 */ /* 0x000f620000100000 */
[----:B------:R-:W-:-:S03]  /*2200*/  PRMT R20, R5, 0x7604, R0 ;  /* 0x0000760405147816 */ /* 0x000fc60000000000 */
[----:B------:R0:W-:Y:S04]  /*2210*/  STL.U8 [R1+0x56], R6 ;  /* 0x0000560601007387 */ /* 0x0001e80000100000 */
[----:B------:R1:W-:Y:S01]  /*2220*/  STL.U16 [R1+0x54], R20 ;  /* 0x0000541401007387 */ /* 0x0003e20000100400 */
[----:B--2---:R-:W-:Y:S02]  /*2230*/  LOP3.LUT R24, R10, 0xff, RZ, 0xc0, !PT ;  /* 0x000000ff0a187812 */ /* 0x004fe400078ec0ff */
[----:B---3--:R-:W-:-:S03]  /*2240*/  LOP3.LUT R0, R7, 0xff, RZ, 0xc0, !PT ;  /* 0x000000ff07007812 */ /* 0x008fc600078ec0ff */
[C---:B------:R-:W-:Y:S01]  /*2250*/  IMAD.IADD R5, R1.reuse, 0x1, R24 ;  /* 0x0000000101057824 */ /* 0x040fe200078e0218 */
[----:B-----5:R-:W-:Y:S01]  /*2260*/  LOP3.LUT R22, R12, 0xff, RZ, 0xc0, !PT ;  /* 0x000000ff0c167812 */ /* 0x020fe200078ec0ff */
[----:B------:R-:W-:-:S04]  /*2270*/  IMAD.IADD R0, R1, 0x1, R0 ;  /* 0x0000000101007824 */ /* 0x000fc800078e0200 */
[----:B------:R-:W2:Y:S01]  /*2280*/  LDL.U8 R5, [R5+0x58] ;  /* 0x0000580005057983 */ /* 0x000ea20000100000 */
[----:B----4-:R-:W-:-:S03]  /*2290*/  IMAD.IADD R8, R1, 0x1, R22 ;  /* 0x0000000101087824 */ /* 0x010fc600078e0216 */
[----:B------:R-:W3:Y:S04]  /*22a0*/  LDL.U8 R0, [R0+0x58] ;  /* 0x0000580000007983 */ /* 0x000ee80000100000 */
[----:B------:R-:W4:Y:S01]  /*22b0*/  LDL.U8 R8, [R8+0x58] ;  /* 0x0000580008087983 */ /* 0x000f220000100000 */
[----:B------:R-:W-:-:S03]  /*22c0*/  PRMT R14, R10, 0x7604, R7 ;  /* 0x000076040a0e7816 */ /* 0x000fc60000000007 */
[----:B------:R5:W-:Y:S04]  /*22d0*/  STL.U8 [R1+0x5a], R12 ;  /* 0x00005a0c01007387 */ /* 0x000be80000100000 */
[----:B------:R5:W-:Y:S01]  /*22e0*/  STL.U16 [R1+0x58], R14 ;  /* 0x0000580e01007387 */ /* 0x000be20000100400 */
[----:B--2---:R-:W-:Y:S02]  /*22f0*/  LOP3.LUT R22, R5, 0xff, RZ, 0xc0, !PT ;  /* 0x000000ff05167812 */ /* 0x004fe400078ec0ff */
[----:B---3--:R-:W-:-:S03]  /*2300*/  LOP3.LUT R24, R0, 0xff, RZ, 0xc0, !PT ;  /* 0x000000ff00187812 */ /* 0x008fc600078ec0ff */
[C---:B------:R-:W-:Y:S01]  /*2310*/  IMAD.IADD R7, R1.reuse, 0x1, R22 ;  /* 0x0000000101077824 */ /* 0x040fe200078e0216 */
[----:B----4-:R-:W-:Y:S01]  /*2320*/  LOP3.LUT R10, R8, 0xff, RZ, 0xc0, !PT ;  /* 0x000000ff080a7812 */ /* 0x010fe200078ec0ff */
[----:B------:R-:W-:-:S04]  /*2330*/  IMAD.IADD R9, R1, 0x1, R24 ;  /* 0x0000000101097824 */ /* 0x000fc800078e0218 */
[----:B------:R-:W2:Y:S01]  /*2340*/  LDL.U8 R7, [R7+0x5c] ;  /* 0x00005c0007077983 */ /* 0x000ea20000100000 */
[----:B------:R-:W-:-:S03]  /*2350*/  IMAD.IADD R10, R1, 0x1, R10 ;  /* 0x00000001010a7824 */ /* 0x000fc600078e020a */
[----:B0-----:R-:W3:Y:S04]  /*2360*/  LDL.U8 R6, [R9+0x5c] ;  /* 0x00005c0009067983 */ /* 0x001ee80000100000 */
[----:B------:R-:W4:Y:S01]  /*2370*/  LDL.U8 R10, [R10+0x5c] ;  /* 0x00005c000a0a7983 */ /* 0x000f220000100000 */
[----:B-1----:R-:W-:-:S03]  /*2380*/  PRMT R20, R5, 0x7604, R0 ;  /* 0x0000760405147816 */ /* 0x002fc60000000000 */
        /* <DEDUP_REMOVED lines=8> */
[----:B-----5:R-:W-:-:S03]  /*2410*/  IMAD.IADD R12, R1, 0x1, R22 ;  /* 0x00000001010c7824 */ /* 0x020fc600078e0216 */
        /* <DEDUP_REMOVED lines=11> */
[----:B0-----:R-:W-:-:S03]  /*24d0*/  IMAD.IADD R8, R1, 0x1, R22 ;  /* 0x0000000101087824 */ /* 0x001fc600078e0216 */
[----:B------:R-:W3:Y:S04]  /*24e0*/  LDL.U8 R6, [R6+0x64] ;  /* 0x0000640006067983 */ /* 0x000ee80000100000 */
        /* <DEDUP_REMOVED lines=50> */
[----:B------:R-:W-:Y:S04]  /*2810*/  STL.U8 [R1+0x76], R8 ;  /* 0x0000760801007387 */ /* 0x000fe80000100000 */
[----:B------:R-:W-:Y:S01]  /*2820*/  STL.U16 [R1+0x74], R20 ;  /* 0x0000741401007387 */ /* 0x000fe20000100400 */
        /* <DEDUP_REMOVED lines=11> */
[----:B------:R1:W-:Y:S04]  /*28e0*/  STL.U16 [R1+0x78], R14 ;  /* 0x0000780e01007387 */ /* 0x0003e80000100400 */
[----:B0-----:R-:W5:Y:S04]  /*28f0*/  LDL.64 R10, [R1+0x60] ;  /* 0x00006000010a7983 */ /* 0x001f680000100a00 */
[----:B-1----:R-:W5:Y:S01]  /*2900*/  LDL.64 R14, [R1+0x50] ;  /* 0x00005000010e7983 */ /* 0x002f620000100a00 */
[----:B--2---:R-:W-:-:S02]  /*2910*/  LOP3.LUT R24, R5, 0xff, RZ, 0xc0, !PT ;  /* 0x000000ff05187812 */ /* 0x004fc400078ec0ff */
[----:B---3--:R-:W-:-:S03]  /*2920*/  LOP3.LUT R6, R0, 0xff, RZ, 0xc0, !PT ;  /* 0x000000ff00067812 */ /* 0x008fc600078ec0ff */
[C---:B------:R-:W-:Y:S01]  /*2930*/  IMAD.IADD R7, R1.reuse, 0x1, R24 ;  /* 0x0000000101077824 */ /* 0x040fe200078e0218 */
[----:B----4-:R-:W-:Y:S01]  /*2940*/  LOP3.LUT R22, R12, 0xff, RZ, 0xc0, !PT ;  /* 0x000000ff0c167812 */ /* 0x010fe200078ec0ff */
[----:B------:R-:W-:-:S04]  /*2950*/  IMAD.IADD R6, R1, 0x1, R6 ;  /* 0x0000000101067824 */ /* 0x000fc800078e0206 */
[----:B------:R-:W2:Y:S01]  /*2960*/  LDL.U8 R7, [R7+0x7c] ;  /* 0x00007c0007077983 */ /* 0x000ea20000100000 */
[----:B------:R-:W-:-:S03]  /*2970*/  IMAD.IADD R20, R1, 0x1, R22 ;  /* 0x0000000101147824 */ /* 0x000fc600078e0216 */
        /* <DEDUP_REMOVED lines=17> */
[----:B------:R-:W-:Y:S04]  /*2a90*/  STL.U8 [R1+0x82], R20 ;  /* 0x0000821401007387 */ /* 0x000fe80000100000 */
[----:B------:R0:W-:Y:S04]  /*2aa0*/  STL.U16 [R1+0x80], R28 ;  /* 0x0000801c01007387 */ /* 0x0001e80000100400 */
[----:B0-----:R-:W5:Y:S01]  /*2ab0*/  LDL.64 R28, [R1+0x78] ;  /* 0x00007800011c7983 */ /* 0x001f620000100a00 */
[----:B--2---:R-:W-:Y:S02]  /*2ac0*/  LOP3.LUT R6, R5, 0xff, RZ, 0xc0, !PT ;  /* 0x000000ff05067812 */ /* 0x004fe400078ec0ff */
[----:B---3--:R-:W-:-:S03]  /*2ad0*/  LOP3.LUT R24, R0, 0xff, RZ, 0xc0, !PT ;  /* 0x000000ff00187812 */ /* 0x008fc600078ec0ff */
[----:B------:R-:W-:Y:S01]  /*2ae0*/  IMAD.IADD R33, R1, 0x1, R6 ;  /* 0x0000000101217824 */ /* 0x000fe200078e0206 */
[----:B------:R-:W-:Y:S01]  /*2af0*/  PRMT R34, R5, 0x7604, R0 ;  /* 0x0000760405227816 */ /* 0x000fe20000000000 */
[----:B------:R-:W2:Y:S01]  /*2b00*/  LDL.64 R6, [R1+0x70] ;  /* 0x0000700001067983 */ /* 0x000ea20000100a00 */
[----:B----4-:R-:W-:Y:S01]  /*2b10*/  LOP3.LUT R26, R22, 0xff, RZ, 0xc0, !PT ;  /* 0x000000ff161a7812 */ /* 0x010fe200078ec0ff */
[C---:B------:R-:W-:Y:S02]  /*2b20*/  IMAD.IADD R24, R1.reuse, 0x1, R24 ;  /* 0x0000000101187824 */ /* 0x040fe400078e0218 */
[----:B------:R-:W3:Y:S02]  /*2b30*/  LDL.U8 R33, [R33+0x84] ;  /* 0x0000840021217983 */ /* 0x000ee40000100000 */
[----:B------:R-:W-:Y:S02]  /*2b40*/  IMAD.IADD R26, R1, 0x1, R26 ;  /* 0x00000001011a7824 */ /* 0x000fe400078e021a */
[----:B------:R-:W3:Y:S04]  /*2b50*/  LDL.U8 R24, [R24+0x84] ;  /* 0x0000840018187983 */ /* 0x000ee80000100000 */
[----:B------:R-:W4:Y:S04]  /*2b60*/  LDL.U8 R26, [R26+0x84] ;  /* 0x000084001a1a7983 */ /* 0x000f280000100000 */
[----:B------:R-:W-:Y:S04]  /*2b70*/  STL.U16 [R1+0x84], R34 ;  /* 0x0000842201007387 */ /* 0x000fe80000100400 */
[----:B------:R0:W-:Y:S04]  /*2b80*/  STL.U8 [R1+0x86], R22 ;  /* 0x0000861601007387 */ /* 0x0001e80000100000 */
[----:B------:R-:W2:Y:S04]  /*2b90*/  LDL.64 R30, [R1+0x80] ;  /* 0x00008000011e7983 */ /* 0x000ea80000100a00 */
[----:B------:R-:W2:Y:S01]  /*2ba0*/  LDL R0, [R1+0x4c] ;  /* 0x00004c0001007983 */ /* 0x000ea20000100800 */
[----:B---3--:R-:W-:-:S03]  /*2bb0*/  PRMT R36, R33, 0x7604, R24 ;  /* 0x0000760421247816 */ /* 0x008fc60000000018 */
[----:B----4-:R-:W-:Y:S04]  /*2bc0*/  STL.U8 [R1+0x8a], R26 ;  /* 0x00008a1a01007387 */ /* 0x010fe80000100000 */
[----:B------:R-:W-:Y:S04]  /*2bd0*/  STL.U16 [R1+0x88], R36 ;  /* 0x0000882401007387 */ /* 0x000fe80000100400 */
[----:B------:R-:W3:Y:S01]  /*2be0*/  LDL R32, [R1+0x88] ;  /* 0x0000880001207983 */ /* 0x000ee20000100800 */
[----:B-----5:R-:W-:-:S03]  /*2bf0*/  PRMT R20, R14, 0x7772, RZ ;  /* 0x000077720e147816 */ /* 0x020fc600000000ff */
[----:B------:R1:W-:Y:S01]  /*2c00*/  STS.U16 [R21+0x14], R14 ;  /* 0x0000140e15007388 */ /* 0x0003e20000000400 */
[----:B0-----:R-:W-:Y:S02]  /*2c10*/  PRMT R22, R12, 0x7772, RZ ;  /* 0x000077720c167816 */ /* 0x001fe400000000ff */
[----:B------:R-:W-:Y:S01]  /*2c20*/  PRMT R34, R10, 0x7772, RZ ;  /* 0x000077720a227816 */ /* 0x000fe200000000ff */
[----:B------:R0:W-:Y:S01]  /*2c30*/  STS.U8 [R21+0x16], R20 ;  /* 0x0000161415007388 */ /* 0x0001e20000000000 */
[----:B-1----:R-:W-:-:S03]  /*2c40*/  PRMT R14, R11, 0x7772, RZ ;  /* 0x000077720b0e7816 */ /* 0x002fc600000000ff */
[----:B------:R1:W-:Y:S01]  /*2c50*/  STS.U16 [R21+0x1c], R12 ;  /* 0x00001c0c15007388 */ /* 0x0003e20000000400 */
[----:B------:R-:W-:Y:S02]  /*2c60*/  @!P1 SHF.R.U32.HI R5, RZ, 0x8, R4 ;  /* 0x00000008ff059819 */ /* 0x000fe40000011604 */
[----:B0-----:R-:W-:Y:S01]  /*2c70*/  PRMT R20, R8, 0x7772, RZ ;  /* 0x0000777208147816 */ /* 0x001fe200000000ff */
[----:B------:R2:W-:Y:S04]  /*2c80*/  STS.U16 [R21+0x24], R10 ;  /* 0x0000240a15007388 */ /* 0x0005e80000000400 */
[----:B------:R0:W-:Y:S01]  /*2c90*/  STS.U8 [R21+0x2a], R14 ;  /* 0x00002a0e15007388 */ /* 0x0001e20000000000 */
[----:B-1----:R-:W-:Y:S02]  /*2ca0*/  PRMT R12, R9, 0x7772, RZ ;  /* 0x00007772090c7816 */ /* 0x002fe400000000ff */
[----:B--2---:R-:W-:-:S02]  /*2cb0*/  PRMT R10, R7, 0x7772, RZ ;  /* 0x00007772070a7816 */ /* 0x004fc400000000ff */
[----:B0-----:R-:W-:Y:S01]  /*2cc0*/  PRMT R14, R28, 0x7772, RZ ;  /* 0x000077721c0e7816 */ /* 0x001fe200000000ff */
[----:B------:R0:W-:Y:S01]  /*2cd0*/  STS.U8 [R21+0x1e], R22 ;  /* 0x00001e1615007388 */ /* 0x0001e20000000000 */
[----:B------:R-:W-:Y:S02]  /*2ce0*/  PRMT R24, R15, 0x7772, RZ ;  /* 0x000077720f187816 */ /* 0x000fe400000000ff */
[----:B------:R-:W-:Y:S01]  /*2cf0*/  PRMT R26, R13, 0x7772, RZ ;  /* 0x000077720d1a7816 */ /* 0x000fe200000000ff */
[----:B------:R1:W-:Y:S04]  /*2d00*/  STS.U16 [R21+0x2c], R8 ;  /* 0x00002c0815007388 */ /* 0x0003e80000000400 */
[----:B------:R2:W-:Y:S01]  /*2d10*/  STS.U8 [R21+0x2e], R20 ;  /* 0x00002e1415007388 */ /* 0x0005e20000000000 */
[----:B0-----:R-:W-:-:S03]  /*2d20*/  PRMT R22, R6, 0x7772, RZ ;  /* 0x0000777206167816 */ /* 0x001fc600000000ff */
[----:B------:R0:W-:Y:S01]  /*2d30*/  STS.U8 [R21+0x32], R12 ;  /* 0x0000320c15007388 */ /* 0x0001e20000000000 */
[----:B-1----:R-:W-:-:S03]  /*2d40*/  PRMT R8, R29, 0x7772, RZ ;  /* 0x000077721d087816 */ /* 0x002fc600000000ff */
[----:B------:R1:W-:Y:S01]  /*2d50*/  STS.U16 [R21+0x34], R6 ;  /* 0x0000340615007388 */ /* 0x0003e20000000400 */
[----:B--2---:R-:W-:-:S03]  /*2d60*/  PRMT R20, R31, 0x7772, RZ ;  /* 0x000077721f147816 */ /* 0x004fc600000000ff */
[----:B------:R-:W-:Y:S01]  /*2d70*/  STS.U8 [R21+0x3a], R10 ;  /* 0x00003a0a15007388 */ /* 0x000fe20000000000 */
[----:B0-----:R-:W-:-:S03]  /*2d80*/  PRMT R12, R30, 0x7772, RZ ;  /* 0x000077721e0c7816 */ /* 0x001fc600000000ff */
[----:B------:R0:W-:Y:S01]  /*2d90*/  STS.U8 [R21+0x3e], R14 ;  /* 0x00003e0e15007388 */ /* 0x0001e20000000000 */
[----:B-1----:R-:W-:-:S03]  /*2da0*/  PRMT R6, R0, 0x7772, RZ ;  /* 0x0000777200067816 */ /* 0x002fc600000000ff */
[----:B------:R1:W-:Y:S01]  /*2db0*/  STS.U16 [R21+0x18], R15 ;  /* 0x0000180f15007388 */ /* 0x0003e20000000400 */
[--C-:B0-----:R-:W-:Y:S02]  /*2dc0*/  @!P1 PRMT R14, R5, 0x7604, R4.reuse ;  /* 0x00007604050e9816 */ /* 0x101fe40000000004 */
[----:B------:R-:W-:Y:S01]  /*2dd0*/  @!P1 SHF.R.U32.HI R4, RZ, 0x10, R4 ;  /* 0x00000010ff049819 */ /* 0x000fe20000011604 */
[----:B------:R1:W-:Y:S04]  /*2de0*/  STS.U8 [R21+0x1a], R24 ;  /* 0x00001a1815007388 */ /* 0x0003e80000000000 */
[----:B------:R1:W-:Y:S04]  /*2df0*/  STS.U16 [R21+0x20], R13 ;  /* 0x0000200d15007388 */ /* 0x0003e80000000400 */
[----:B------:R1:W-:Y:S04]  /*2e00*/  STS.U8 [R21+0x22], R26 ;  /* 0x0000221a15007388 */ /* 0x0003e80000000000 */
[----:B------:R1:W-:Y:S04]  /*2e10*/  STS.U16 [R21+0x28], R11 ;  /* 0x0000280b15007388 */ /* 0x0003e80000000400 */
[----:B------:R1:W-:Y:S04]  /*2e20*/  STS.U8 [R21+0x26], R34 ;  /* 0x0000262215007388 */ /* 0x0003e80000000000 */
[----:B------:R1:W-:Y:S04]  /*2e30*/  STS.U16 [R21+0x30], R9 ;  /* 0x0000300915007388 */ /* 0x0003e80000000400 */
        /* <DEDUP_REMOVED lines=8> */
[----:B------:R1:W-:Y:S04]  /*2ec0*/  STS.U8 [R21+0x4a], R20 ;  /* 0x00004a1415007388 */ /* 0x0003e80000000000 */
[----:B------:R1:W-:Y:S04]  /*2ed0*/  STS.U16 [R21+0x10], R0 ;  /* 0x0000100015007388 */ /* 0x0003e80000000400 */
[----:B------:R1:W-:Y:S01]  /*2ee0*/  STS.U8 [R21+0x12], R6 ;  /* 0x0000120615007388 */ /* 0x0003e20000000000 */
[----:B---3--:R-:W-:-:S03]  /*2ef0*/  PRMT R10, R32, 0x7772, RZ ;  /* 0x00007772200a7816 */ /* 0x008fc600000000ff */
[----:B------:R1:W-:Y:S04]  /*2f00*/  STS.U16 [R21+0x4c], R32 ;  /* 0x00004c2015007388 */ /* 0x0003e80000000400 */
[----:B------:R1:W-:Y:S04]  /*2f10*/  STS.U8 [R21+0x4e], R10 ;  /* 0x00004e0a15007388 */ /* 0x0003e80000000000 */
[----:B------:R1:W-:Y:S04]  /*2f20*/  @!P1 STS.U16 [R3+0x890], R14 ;  /* 0x0008900e03009388 */ /* 0x0003e80000000400 */
[----:B------:R1:W-:Y:S02]  /*2f30*/  @!P1 STS.U8 [R3+0x892], R4 ;  /* 0x0008920403009388 */ /* 0x0003e40000000000 */
.L_x_19:
[----:B-1----:R-:W0:Y:S01]  /*2f40*/  S2R R31, SR_TID.X ;  /* 0x00000000001f7919 */ /* 0x002e220000002100 */
[----:B------:R-:W1:Y:S01]  /*2f50*/  S2UR UR5, SR_CgaCtaId ;  /* 0x00000000000579c3 */ /* 0x000e620000008800 */
[----:B------:R-:W-:Y:S02]  /*2f60*/  UMOV UR4, 0x400 ;  /* 0x0000040000047882 */ /* 0x000fe40000000000 */
[----:B------:R-:W-:Y:S02]  /*2f70*/  UIADD3 UR6, UPT, UPT, UR4, 0x8a0, URZ ;  /* 0x000008a004067890 */ /* 0x000fe4000fffe0ff */
[----:B-1----:R-:W-:Y:S02]  /*2f80*/  ULEA UR4, UR5, UR4, 0x18 ;  /* 0x0000000405047291 */ /* 0x002fe4000f8ec0ff */
[----:B------:R-:W-:Y:S01]  /*2f90*/  ULEA UR6, UR5, UR6, 0x18 ;  /* 0x0000000605067291 */ /* 0x000fe2000f8ec0ff */
[----:B0-----:R-:W-:-:S04]  /*2fa0*/  LEA.HI R33, R31, R31, RZ, 0x1c ;  /* 0x0000001f1f217211 */ /* 0x001fc800078fe0ff */
[C---:B--2---:R-:W-:Y:S02]  /*2fb0*/  LEA R0, R33.reuse, UR4, 0x2 ;  /* 0x0000000421007c11 */ /* 0x044fe4000f8e10ff */
[----:B------:R-:W-:Y:S01]  /*2fc0*/  LEA R33, R33, UR6, 0x2 ;  /* 0x0000000621217c11 */ /* 0x000fe2000f8e10ff */
[----:B------:R-:W-:Y:S05]  /*2fd0*/  WARPSYNC.ALL ;  /* 0x0000000000007948 */ /* 0x000fea0003800000 */
[----:B------:R-:W-:Y:S06]  /*2fe0*/  BAR.SYNC.DEFER_BLOCKING 0x0 ;  /* 0x0000000000007b1d */ /* 0x000fec0000010000 */
[----:B------:R-:W0:Y:S01]  /*2ff0*/  LDCU.64 UR4, c[0x0][0x3c8] ;  /* 0x00007900ff0477ac */ /* 0x000e220008000a00 */
[----:B------:R-:W1:Y:S04]  /*3000*/  LDS R0, [R0+0x10] ;  /* 0x0000100000007984 */ /* 0x000e680000000800 */
[----:B------:R-:W-:Y:S01]  /*3010*/  LDS R30, [R3+0x890] ;  /* 0x00089000031e7984 */ /* 0x000fe20000000800 */
[----:B------:R-:W-:Y:S06]  /*3020*/  BAR.SYNC.DEFER_BLOCKING 0x0 ;  /* 0x0000000000007b1d */ /* 0x000fec0000010000 */
[----:B------:R-:W2:Y:S01]  /*3030*/  LDS.U8 R6, [R3+0x1140] ;  /* 0x0011400003067984 */ /* 0x000ea20000000000 */
[----:B-1----:R-:W-:-:S03]  /*3040*/  PRMT R4, R0, 0x7772, RZ ;  /* 0x0000777200047816 */ /* 0x002fc600000000ff */
[----:B------:R1:W-:Y:S04]  /*3050*/  STL.U16 [R1+0x90], R0 ;  /* 0x0000900001007387 */ /* 0x0003e80000100400 */
[----:B------:R1:W-:Y:S01]  /*3060*/  STL.U8 [R1+0x92], R4 ;  /* 0x0000920401007387 */ /* 0x0003e20000100000 */
[----:B--2---:R-:W-:-:S05]  /*3070*/  IMAD.IADD R5, R1, 0x1, R6 ;  /* 0x0000000101057824 */ /* 0x004fca00078e0206 */
[----:B------:R-:W2:Y:S02]  /*3080*/  LDL.U8 R6, [R5+0x90] ;  /* 0x0000900005067983 */ /* 0x000ea40000100000 */
[----:B--2---:R-:W-:-:S05]  /*3090*/  IMAD R6, R6, 0x100, R23 ;  /* 0x0000010006067824 */ /* 0x004fca00078e0217 */
[----:B0-----:R-:W-:-:S04]  /*30a0*/  IADD3 R8, P1, PT, R6, UR4, RZ ;  /* 0x0000000406087c10 */ /* 0x001fc8000ff3e0ff */
[----:B------:R-:W-:-:S05]  /*30b0*/  LEA.HI.X.SX32 R9, R6, UR5, 0x1, P1 ;  /* 0x0000000506097c11 */ /* 0x000fca00088f0eff */
[----:B------:R-:W2:Y:S01]  /*30c0*/  LDG.E.U8 R24, desc[UR36][R8.64] ;  /* 0x0000002408187981 */ /* 0x000ea2000c1e1100 */
[----:B------:R-:W-:-:S03]  /*30d0*/  PRMT R26, R30, 0x7772, RZ ;  /* 0x000077721e1a7816 */ /* 0x000fc600000000ff */
[----:B--2---:R1:W-:Y:S01]  /*30e0*/  STS [R33+0x10], R24 ;  /* 0x0000101821007388 */ /* 0x0043e20000000800 */
[----:B------:R-:W-:Y:S06]  /*30f0*/  BAR.SYNC.DEFER_BLOCKING 0x0 ;  /* 0x0000000000007b1d */ /* 0x000fec0000010000 */
[----:B------:R-:W-:Y:S05]  /*3100*/  @P0 BRA `(.L_x_21) ;  /* 0x0000000400300947 */ /* 0x000fea0003800000 */
[----:B------:R-:W0:Y:S01]  /*3110*/  S2R R5, SR_CgaCtaId ;  /* 0x0000000000057919 */ /* 0x000e220000008800 */
[----:B-1----:R-:W-:Y:S01]  /*3120*/  MOV R0, 0x400 ;  /* 0x0000040000007802 */ /* 0x002fe20000000f00 */
[----:B------:R-:W-:Y:S01]  /*3130*/  UMOV UR4, 0xffffffff ;  /* 0xffffffff00047882 */ /* 0x000fe20000000000 */
[----:B------:R-:W-:-:S03]  /*3140*/  ISETP.NE.AND P1, PT, R31, RZ, PT ;  /* 0x000000ff1f00720c */ /* 0x000fc60003f25270 */
[----:B------:R-:W-:-:S05]  /*3150*/  VIADD R0, R0, 0x8a0 ;  /* 0x000008a000007836 */ /* 0x000fca0000000000 */
[----:B0-----:R-:W-:-:S05]  /*3160*/  LEA R0, R5, R0, 0x18 ;  /* 0x0000000005007211 */ /* 0x001fca00078ec0ff */
[----:B------:R-:W-:-:S05]  /*3170*/  IMAD R8, R31, 0x44, R0 ;  /* 0x000000441f087824 */ /* 0x000fca00078e0200 */
[----:B------:R-:W-:Y:S04]  /*3180*/  LDS R36, [R8+0x10] ;  /* 0x0000100008247984 */ /* 0x000fe80000000800 */
[----:B------:R-:W-:Y:S04]  /*3190*/  LDS R39, [R8+0x14] ;  /* 0x0000140008277984 */ /* 0x000fe80000000800 */
[----:B------:R-:W0:Y:S04]  /*31a0*/  LDS R38, [R8+0x18] ;  /* 0x0000180008267984 */ /* 0x000e280000000800 */
        /* <DEDUP_REMOVED lines=9> */
[----:B------:R-:W5:Y:S01]  /*3240*/  LDS R32, [R8+0x40] ;  /* 0x0000400008207984 */ /* 0x000f620000000800 */
[----:B0-----:R-:W-:-:S03]  /*3250*/  IADD3 R4, PT, PT, R38, R39, R36 ;  /* 0x0000002726047210 */ /* 0x001fc60007ffe024 */
[----:B------:R-:W-:Y:S04]  /*3260*/  LDS R28, [R8+0x44] ;  /* 0x00004400081c7984 */ /* 0x000fe80000000800 */
[----:B------:R-:W0:Y:S01]  /*3270*/  LDS R21, [R8+0x48] ;  /* 0x0000480008157984 */ /* 0x000e220000000800 */
[----:B-1----:R-:W-:-:S03]  /*3280*/  IADD3 R4, PT, PT, R34, R4, R41 ;  /* 0x0000000422047210 */ /* 0x002fc60007ffe029 */
[----:B------:R-:W1:Y:S01]  /*3290*/  LDS R0, [R8+0x4c] ;  /* 0x00004c0008007984 */ /* 0x000e620000000800 */
[----:B--2---:R-:W-:-:S04]  /*32a0*/  IADD3 R4, PT, PT, R35, R4, R20 ;  /* 0x0000000423047210 */ /* 0x004fc80007ffe014 */
[----:B---3--:R-:W-:-:S04]  /*32b0*/  IADD3 R4, PT, PT, R10, R4, R29 ;  /* 0x000000040a047210 */ /* 0x008fc80007ffe01d */
[----:B----4-:R-:W-:-:S04]  /*32c0*/  IADD3 R4, PT, PT, R22, R4, R23 ;  /* 0x0000000416047210 */ /* 0x010fc80007ffe017 */
[----:B-----5:R-:W-:-:S04]  /*32d0*/  IADD3 R4, PT, PT, R32, R4, R37 ;  /* 0x0000000420047210 */ /* 0x020fc80007ffe025 */
[----:B0-----:R-:W-:-:S05]  /*32e0*/  IADD3 R5, PT, PT, R21, R4, R28 ;  /* 0x0000000415057210 */ /* 0x001fca0007ffe01c */
[----:B-1----:R-:W-:Y:S01]  /*32f0*/  IMAD.IADD R0, R0, 0x1, R5 ;  /* 0x0000000100007824 */ /* 0x002fe200078e0205 */
[----:B------:R-:W-:Y:S06]  /*3300*/  BRA.DIV UR4, `(.L_x_22) ;  /* 0x0000001604807947 */ /* 0x000fec000b800000 */
[----:B------:R-:W0:Y:S02]  /*3310*/  SHFL.UP P0, R5, R0, 0x1, RZ ;  /* 0x0420000000057989 */ /* 0x000e2400000000ff */
[----:B0-----:R-:W-:-:S05]  /*3320*/  @P0 IMAD.IADD R5, R0, 0x1, R5 ;  /* 0x0000000100050824 */ /* 0x001fca00078e0205 */
        /* <DEDUP_REMOVED lines=8> */
[----:B------:R0:W1:Y:S02]  /*33b0*/  SHFL.IDX PT, R14, R9, 0x1f, 0x1f ;  /* 0x03e01f00090e7f89 */ /* 0x00006400000e0000 */
.L_x_54:
[----:B0-----:R-:W-:-:S04]  /*33c0*/  IMAD.IADD R9, R9, 0x1, -R0 ;  /* 0x0000000109097824 */ /* 0x001fc800078e0a00 */
[----:B------:R-:W-:Y:S01]  /*33d0*/  IMAD.IADD R36, R36, 0x1, R9 ;  /* 0x0000000124247824 */ /* 0x000fe200078e0209 */
[----:B------:R0:W-:Y:S03]  /*33e0*/  STS [R8+0x10], R9 ;  /* 0x0000100908007388 */ /* 0x0001e60000000800 */
        /* <DEDUP_REMOVED lines=27> */
[----:B------:R0:W-:Y:S04]  /*35a0*/  STS [R8+0x48], R28 ;  /* 0x0000481c08007388 */ /* 0x0001e80000000800 */
[----:B------:R0:W-:Y:S04]  /*35b0*/  STS [R8+0x4c], R21 ;  /* 0x00004c1508007388 */ /* 0x0001e80000000800 */
[----:B-1----:R0:W-:Y:S02]  /*35c0*/  @!P1 STS [R3+0x1130], R14 ;  /* 0x0011300e03009388 */ /* 0x0021e40000000800 */
.L_x_21:
[----:B0-----:R-:W0:Y:S01]  /*35d0*/  LDC.64 R22, c[0x0][0x398] ;  /* 0x0000e600ff167b82 */ /* 0x001e220000000a00 */
[----:B------:R-:W-:Y:S05]  /*35e0*/  WARPSYNC.ALL ;  /* 0x0000000000007948 */ /* 0x000fea0003800000 */
[----:B0-----:R-:W-:Y:S02]  /*35f0*/  IMAD.WIDE R22, R19, 0x8, R22 ;  /* 0x0000000813167825 */ /* 0x001fe400078e0216 */
[----:B------:R-:W-:Y:S06]  /*3600*/  BAR.SYNC.DEFER_BLOCKING 0x0 ;  /* 0x0000000000007b1d */ /* 0x000fec0000010000 */
[----:B------:R-:W-:Y:S04]  /*3610*/  LDS R32, [R3+0x1130] ;  /* 0x0011300003207984 */ /* 0x000fe80000000800 */
[----:B------:R-:W0:Y:S04]  /*3620*/  LDS R5, [R3+0x1144] ;  /* 0x0011440003057984 */ /* 0x000e280000000800 */
[----:B-1----:R-:W1:Y:S01]  /*3630*/  LDS R33, [R33+0x10] ;  /* 0x0000100021217984 */ /* 0x002e620000000800 */
[----:B0-----:R-:W-:-:S05]  /*3640*/  IMAD.IADD R4, R32, 0x1, R5 ;  /* 0x0000000120047824 */ /* 0x001fca00078e0205 */
[----:B------:R-:W-:-:S13]  /*3650*/  ISETP.GT.AND P0, PT, R4, R27, PT ;  /* 0x0000001b0400720c */ /* 0x000fda0003f04270 */
[----:B-1----:R-:W-:Y:S05]  /*3660*/  @!P0 BRA `(.L_x_23) ;  /* 0x0000000000fc8947 */ /* 0x002fea0003800000 */
[----:B------:R-:W-:-:S04]  /*3670*/  ISETP.NE.AND P0, PT, R31, RZ, PT ;  /* 0x000000ff1f00720c */ /* 0x000fc80003f05270 */
[----:B------:R-:W-:-:S09]  /*3680*/  P2R R0, PR, RZ, 0x1 ;  /* 0x00000001ff007803 */ /* 0x000fd20000000000 */
[----:B------:R-:W-:Y:S05]  /*3690*/  @P0 BRA `(.L_x_24) ;  /* 0x0000000000440947 */ /* 0x000fea0003800000 */
[----:B------:R-:W-:Y:S01]  /*36a0*/  BSSY.RECONVERGENT B0, `(.L_x_25) ;  /* 0x0000005000007945 */ /* 0x000fe20003800200 */
.L_x_26:
[----:B------:R-:W-:Y:S01]  /*36b0*/  ISETP.GT.AND P0, PT, R4, R27, PT ;  /* 0x0000001b0400720c */ /* 0x000fe20003f04270 */
[----:B------:R-:W-:Y:S02]  /*36c0*/  IMAD.MOV.U32 R0, RZ, RZ, R27 ;  /* 0x000000ffff007224 */ /* 0x000fe400078e001b */
[----:B------:R-:W-:-:S10]  /*36d0*/  IMAD.SHL.U32 R27, R27, 0x2, RZ ;  /* 0x000000021b1b7824 */ /* 0x000fd400078e00ff */
[----:B------:R-:W-:Y:S05]  /*36e0*/  @P0 BRA `(.L_x_26) ;  /* 0xfffffffc00f00947 */ /* 0x000fea000383ffff */
[----:B------:R-:W-:Y:S05]  /*36f0*/  BSYNC.RECONVERGENT B0 ;  /* 0x0000000000007941 */ /* 0x000fea0003800200 */
.L_x_25:
[----:B------:R-:W-:Y:S01]  /*3700*/  MOV R6, 0x148 ;  /* 0x0000014800067802 */ /* 0x000fe20000000f00 */
[----:B------:R0:W-:Y:S01]  /*3710*/  STS [R3+0x114c], R0 ;  /* 0x00114c0003007388 */ /* 0x0001e20000000800 */
[----:B------:R-:W-:-:S04]  /*3720*/  IMAD.WIDE R4, R0, 0x4, RZ ;  /* 0x0000000400047825 */ /* 0x000fc800078e02ff */
[----:B------:R-:W1:Y:S03]  /*3730*/  LDC.64 R6, c[0x4][R6] ;  /* 0x0100000006067b82 */ /* 0x000e660000000a00 */
[----:B------:R-:W-:-:S07]  /*3740*/  LEPC R20, `(.L_x_27) ;  /* 0x000000001014794e */ /* 0x000fce0000000000 */
[----:B01----:R-:W-:Y:S05]  /*3750*/  CALL.ABS.NOINC R6 ;  /* 0x0000000006007343 */ /* 0x003fea0003c00000 */
.L_x_27:
[----:B------:R-:W0:Y:S01]  /*3760*/  S2UR UR5, SR_CgaCtaId ;  /* 0x00000000000579c3 */ /* 0x000e220000008800 */
[----:B------:R-:W-:Y:S02]  /*3770*/  UMOV UR4, 0x400 ;  /* 0x0000040000047882 */ /* 0x000fe40000000000 */
[----:B0-----:R-:W-:-:S06]  /*3780*/  ULEA UR4, UR5, UR4, 0x18 ;  /* 0x0000000405047291 */ /* 0x001fcc000f8ec0ff */
[----:B------:R-:W-:-:S05]  /*3790*/  IMAD.U32 R3, RZ, RZ, UR4 ;  /* 0x00000004ff037e24 */ /* 0x000fca000f8e00ff */
[----:B------:R0:W-:Y:S02]  /*37a0*/  STS.64 [R3+0x1150], R4 ;  /* 0x0011500403007388 */ /* 0x0001e40000000a00 */
.L_x_24:
[----:B------:R-:W-:Y:S05]  /*37b0*/  WARPSYNC.ALL ;  /* 0x0000000000007948 */ /* 0x000fea0003800000 */
[----:B------:R-:W-:Y:S06]  /*37c0*/  BAR.SYNC.DEFER_BLOCKING 0x0 ;  /* 0x0000000000007b1d */ /* 0x000fec0000010000 */
[----:B------:R-:W-:Y:S01]  /*37d0*/  BSSY.RECONVERGENT B0, `(.L_x_28) ;  /* 0x000001f000007945 */ /* 0x000fe20003800200 */
[----:B0-----:R-:W0:Y:S04]  /*37e0*/  LDS R4, [R3+0x1144] ;  /* 0x0011440003047984 */ /* 0x001e280000000800 */
[----:B------:R1:W2:Y:S04]  /*37f0*/  LDS R27, [R3+0x114c] ;  /* 0x00114c00031b7984 */ /* 0x0002a80000000800 */
[----:B------:R1:W3:Y:S01]  /*3800*/  LDS.64 R28, [R3+0x1150] ;  /* 0x00115000031c7984 */ /* 0x0002e20000000a00 */
[----:B0-----:R-:W-:-:S05]  /*3810*/  I2FP.F32.S32 R0, R4 ;  /* 0x0000000400007245 */ /* 0x001fca0000201400 */
[----:B------:R-:W-:-:S06]  /*3820*/  FMUL R0, R0, 0.001953125 ;  /* 0x3b00000000007820 */ /* 0x000fcc0000400000 */
[----:B------:R-:W0:Y:S02]  /*3830*/  F2I.CEIL.NTZ R0, R0 ;  /* 0x0000000000007305 */ /* 0x000e24000020b100 */
[----:B0-----:R-:W-:-:S13]  /*3840*/  ISETP.GE.AND P0, PT, R0, 0x1, PT ;  /* 0x000000010000780c */ /* 0x001fda0003f06270 */
[----:B-123--:R-:W-:Y:S05]  /*3850*/  @!P0 BRA `(.L_x_29) ;  /* 0x0000000000588947 */ /* 0x00efea0003800000 */
[----:B------:R-:W-:Y:S02]  /*3860*/  IMAD.MOV.U32 R0, RZ, RZ, R4 ;  /* 0x000000ffff007224 */ /* 0x000fe400078e0004 */
[----:B------:R-:W-:-:S07]  /*3870*/  IMAD.MOV.U32 R8, RZ, RZ, RZ ;  /* 0x000000ffff087224 */ /* 0x000fce00078e00ff */
.L_x_32:
[----:B0-----:R-:W-:Y:S01]  /*3880*/  IMAD R7, R8, 0x200, R31 ;  /* 0x0000020008077824 */ /* 0x001fe200078e021f */
[----:B------:R-:W-:Y:S04]  /*3890*/  BSSY.RECONVERGENT B1, `(.L_x_30) ;  /* 0x000000c000017945 */ /* 0x000fe80003800200 */
[----:B------:R-:W-:-:S13]  /*38a0*/  ISETP.GE.AND P0, PT, R7, R0, PT ;  /* 0x000000000700720c */ /* 0x000fda0003f06270 */
[----:B------:R-:W-:Y:S05]  /*38b0*/  @P0 BRA `(.L_x_31) ;  /* 0x0000000000240947 */ /* 0x000fea0003800000 */
[----:B------:R-:W2:Y:S01]  /*38c0*/  LDG.E.64 R4, desc[UR36][R22.64] ;  /* 0x0000002416047981 */ /* 0x000ea2000c1e1b00 */
[----:B------:R-:W0:Y:S01]  /*38d0*/  S2UR UR5, SR_CgaCtaId ;  /* 0x00000000000579c3 */ /* 0x000e220000008800 */
[----:B------:R-:W-:Y:S01]  /*38e0*/  UMOV UR4, 0x400 ;  /* 0x0000040000047882 */ /* 0x000fe20000000000 */
[----:B--2---:R-:W-:-:S06]  /*38f0*/  IMAD.WIDE R4, R7, 0x4, R4 ;  /* 0x0000000407047825 */ /* 0x004fcc00078e0204 */
[----:B------:R-:W2:Y:S01]  /*3900*/  LD.E R5, desc[UR36][R4.64] ;  /* 0x0000002404057980 */ /* 0x000ea2000c101900 */
[----:B0-----:R-:W-:Y:S01]  /*3910*/  ULEA UR4, UR5, UR4, 0x18 ;  /* 0x0000000405047291 */ /* 0x001fe2000f8ec0ff */
[----:B------:R-:W-:-:S05]  /*3920*/  IMAD.WIDE R6, R7, 0x4, R28 ;  /* 0x0000000407067825 */ /* 0x000fca00078e021c */
[----:B--2---:R0:W-:Y:S04]  /*3930*/  ST.E desc[UR36][R6.64], R5 ;  /* 0x0000000506007985 */ /* 0x0041e8000c101924 */
[----:B------:R-:W1:Y:S02]  /*3940*/  LDS R0, [UR4+0x1144] ;  /* 0x00114404ff007984 */ /* 0x000e640008000800 */
.L_x_31:
[----:B------:R-:W-:Y:S05]  /*3950*/  BSYNC.RECONVERGENT B1 ;  /* 0x0000000000017941 */ /* 0x000fea0003800200 */
.L_x_30:
[----:B-1----:R-:W-:Y:S01]  /*3960*/  I2FP.F32.S32 R3, R0 ;  /* 0x0000000000037245 */ /* 0x002fe20000201400 */
[----:B------:R-:W-:-:S04]  /*3970*/  VIADD R8, R8, 0x1 ;  /* 0x0000000108087836 */ /* 0x000fc80000000000 */
[----:B------:R-:W-:-:S06]  /*3980*/  FMUL R3, R3, 0.001953125 ;  /* 0x3b00000003037820 */ /* 0x000fcc0000400000 */
[----:B------:R-:W1:Y:S02]  /*3990*/  F2I.CEIL.NTZ R3, R3 ;  /* 0x0000000300037305 */ /* 0x000e64000020b100 */
[----:B-1----:R-:W-:-:S13]  /*39a0*/  ISETP.GE.AND P0, PT, R8, R3, PT ;  /* 0x000000030800720c */ /* 0x002fda0003f06270 */
[----:B------:R-:W-:Y:S05]  /*39b0*/  @!P0 BRA `(.L_x_32) ;  /* 0xfffffffc00b08947 */ /* 0x000fea000383ffff */
.L_x_29:
[----:B------:R-:W-:Y:S05]  /*39c0*/  BSYNC.RECONVERGENT B0 ;  /* 0x0000000000007941 */ /* 0x000fea0003800200 */
.L_x_28:
[----:B------:R-:W-:Y:S01]  /*39d0*/  BAR.SYNC.DEFER_BLOCKING 0x0 ;  /* 0x0000000000007b1d */ /* 0x000fe20000010000 */
[----:B------:R-:W-:-:S13]  /*39e0*/  ISETP.NE.AND P0, PT, R31, RZ, PT ;  /* 0x000000ff1f00720c */ /* 0x000fda0003f05270 */
[----:B------:R-:W-:Y:S05]  /*39f0*/  @P0 BRA `(.L_x_23) ;  /* 0x0000000000180947 */ /* 0x000fea0003800000 */
[----:B0-----:R0:W5:Y:S01]  /*3a00*/  LDG.E.64 R4, desc[UR36][R22.64] ;  /* 0x0000002416047981 */ /* 0x001162000c1e1b00 */
[----:B------:R-:W-:-:S04]  /*3a10*/  MOV R0, 0x140 ;  /* 0x0000014000007802 */ /* 0x000fc80000000f00 */
[----:B------:R0:W1:Y:S03]  /*3a20*/  LDC.64 R6, c[0x4][R0] ;  /* 0x0100000000067b82 */ /* 0x0000660000000a00 */
[----:B------:R-:W-:-:S07]  /*3a30*/  LEPC R20, `(.L_x_33) ;  /* 0x000000001014794e */ /* 0x000fce0000000000 */
[----:B01---5:R-:W-:Y:S05]  /*3a40*/  CALL.ABS.NOINC R6 ;  /* 0x0000000006007343 */ /* 0x023fea0003c00000 */
.L_x_33:
[----:B------:R1:W-:Y:S02]  /*3a50*/  STG.E.64 desc[UR36][R22.64], R28 ;  /* 0x0000001c16007986 */ /* 0x0003e4000c101b24 */
.L_x_23:
[----:B------:R-:W-:Y:S05]  /*3a60*/  WARPSYNC.ALL ;  /* 0x0000000000007948 */ /* 0x000fea0003800000 */
[----:B------:R-:W-:Y:S01]  /*3a70*/  BAR.SYNC.DEFER_BLOCKING 0x0 ;  /* 0x0000000000007b1d */ /* 0x000fe20000010000 */
[----:B------:R-:W-:Y:S02]  /*3a80*/  ISETP.NE.AND P0, PT, R24, 0x1, PT ;  /* 0x000000011800780c */ /* 0x000fe40003f05270 */
[----:B------:R-:W-:Y:S02]  /*3a90*/  ISETP.NE.AND P2, PT, R25, RZ, PT ;  /* 0x000000ff1900720c */ /* 0x000fe40003f45270 */
[----:B------:R-:W-:-:S13]  /*3aa0*/  ISETP.GE.OR P0, PT, R17, R16, P0 ;  /* 0x000000101100720c */ /* 0x000fda0000706670 */
[----:B-1----:R-:W2:Y:S01]  /*3ab0*/  @!P0 LDG.E.64 R22, desc[UR36][R22.64] ;  /* 0x0000002416168981 */ /* 0x002ea2000c1e1b00 */
[----:B------:R-:W-:Y:S02]  /*3ac0*/  @!P0 MOV R0, 0x400 ;  /* 0x0000040000008802 */ /* 0x000fe40000000f00 */
[----:B------:R-:W-:Y:S01]  /*3ad0*/  ISETP.NE.AND P1, PT, R31, RZ, PT ;  /* 0x000000ff1f00720c */ /* 0x000fe20003f25270 */
[----:B------:R-:W1:-:S12]  /*3ae0*/  @!P0 S2R R3, SR_CgaCtaId ;  /* 0x0000000000038919 */ /* 0x000e580000008800 */
[----:B0-----:R-:W0:Y:S01]  /*3af0*/  @!P1 S2R R6, SR_CgaCtaId ;  /* 0x0000000000069919 */ /* 0x001e220000008800 */
[----:B------:R-:W-:Y:S02]  /*3b00*/  @!P1 PRMT R30, R30, 0x7710, RZ ;  /* 0x000077101e1e9816 */ /* 0x000fe400000000ff */
[----:B-1----:R-:W-:Y:S02]  /*3b10*/  @!P0 LEA R0, R3, R0, 0x18 ;  /* 0x0000000003008211 */ /* 0x002fe400078ec0ff */
[----:B------:R-:W-:-:S04]  /*3b20*/  @!P1 MOV R3, 0x400 ;  /* 0x0000040000039802 */ /* 0x000fc80000000f00 */
[----:B------:R-:W1:Y:S01]  /*3b30*/  @!P0 LDS R0, [R0+0x1144] ;  /* 0x0011440000008984 */ /* 0x000e620000000800 */
[----:B0-----:R-:W-:Y:S01]  /*3b40*/  @!P1 LEA R7, R6, R3, 0x18 ;  /* 0x0000000306079211 */ /* 0x001fe200078ec0ff */
[----:B-1----:R-:W-:-:S04]  /*3b50*/  @!P0 IMAD.IADD R5, R33, 0x1, R0 ;  /* 0x0000000121058824 */ /* 0x002fc800078e0200 */
[----:B--2---:R-:W-:-:S05]  /*3b60*/  @!P0 IMAD.WIDE R4, R5, 0x4, R22 ;  /* 0x0000000405048825 */ /* 0x004fca00078e0216 */
[----:B------:R-:W-:Y:S04]  /*3b70*/  @!P0 ST.E desc[UR36][R4.64], R17 ;  /* 0x0000001104008985 */ /* 0x000fe8000c101924 */
[----:B------:R-:W0:Y:S04]  /*3b80*/  @!P1 LDS R3, [R7+0x1144] ;  /* 0x0011440007039984 */ /* 0x000e280000000800 */
[----:B------:R1:W-:Y:S04]  /*3b90*/  @!P1 STS.U16 [R7+0x1140], R30 ;  /* 0x0011401e07009388 */ /* 0x0003e80000000400 */
[----:B------:R1:W-:Y:S01]  /*3ba0*/  @!P1 STS.U8 [R7+0x1142], R26 ;  /* 0x0011421a07009388 */ /* 0x0003e20000000000 */
[----:B0-----:R-:W-:-:S05]  /*3bb0*/  @!P1 IMAD.IADD R3, R32, 0x1, R3 ;  /* 0x0000000120039824 */ /* 0x001fca00078e0203 */
[----:B------:R1:W-:Y:S01]  /*3bc0*/  @!P1 STS [R7+0x1144], R3 ;  /* 0x0011440307009388 */ /* 0x0003e20000000800 */
[----:B------:R-:W-:Y:S06]  /*3bd0*/  BAR.SYNC.DEFER_BLOCKING 0x0 ;  /* 0x0000000000007b1d */ /* 0x000fec0000010000 */
[----:B------:R-:W-:Y:S05]  /*3be0*/  @!P2 BRA `(.L_x_34) ;  /* 0xffffffc400f8a947 */ /* 0x000fea000383ffff */
.L_x_18:
[----:B------:R-:W0:Y:S01]  /*3bf0*/  S2R R0, SR_TID.X ;  /* 0x0000000000007919 */ /* 0x000e220000002100 */
[----:B------:R-:W-:Y:S01]  /*3c00*/  VIADD R16, R16, 0xffffffff ;  /* 0xffffffff10107836 */ /* 0x000fe20000000000 */
[----:B------:R-:W-:Y:S04]  /*3c10*/  BSSY.RECONVERGENT B0, `(.L_x_35) ;  /* 0x0000017000007945 */ /* 0x000fe80003800200 */
[----:B------:R-:W-:Y:S02]  /*3c20*/  ISETP.NE.AND P0, PT, R17, R16, PT ;  /* 0x000000101100720c */ /* 0x000fe40003f05270 */
[----:B0-----:R-:W-:-:S11]  /*3c30*/  ISETP.NE.AND P2, PT, R0, RZ, PT ;  /* 0x000000ff0000720c */ /* 0x001fd60003f45270 */
[----:B------:R-:W-:Y:S05]  /*3c40*/  @P0 BRA `(.L_x_36) ;  /* 0x00000000004c0947 */ /* 0x000fea0003800000 */
[----:B------:R-:W0:Y:S01]  /*3c50*/  S2UR UR5, SR_CgaCtaId ;  /* 0x00000000000579c3 */ /* 0x000e220000008800 */
[----:B------:R-:W-:Y:S01]  /*3c60*/  UMOV UR4, 0x400 ;  /* 0x0000040000047882 */ /* 0x000fe20000000000 */
[----:B------:R-:W2:Y:S06]  /*3c70*/  S2R R0, SR_LANEID ;  /* 0x0000000000007919 */ /* 0x000eac0000000000 */
[----:B-1---5:R-:W1:Y:S08]  /*3c80*/  LDC.64 R2, c[0x0][0x3b0] ;  /* 0x0000ec00ff027b82 */ /* 0x022e700000000a00 */
[----:B------:R-:W3:Y:S01]  /*3c90*/  LDC.64 R4, c[0x0][0x3c0] ;  /* 0x0000f000ff047b82 */ /* 0x000ee20000000a00 */
[----:B0-----:R-:W-:Y:S01]  /*3ca0*/  ULEA UR5, UR5, UR4, 0x18 ;  /* 0x0000000405057291 */ /* 0x001fe2000f8ec0ff */
[----:B------:R-:W0:Y:S01]  /*3cb0*/  LDCU UR4, c[0x0][0x3d0] ;  /* 0x00007a00ff0477ac */ /* 0x000e220008000800 */
[----:B-1----:R-:W-:-:S07]  /*3cc0*/  IMAD.WIDE R2, R19, 0x4, R2 ;  /* 0x0000000413027825 */ /* 0x002fce00078e0202 */
[----:B------:R-:W1:Y:S01]  /*3cd0*/  LDS R7, [UR5+0x1144] ;  /* 0x00114405ff077984 */ /* 0x000e620008000800 */
[----:B0-----:R-:W-:Y:S01]  /*3ce0*/  ISETP.NE.AND P0, PT, RZ, UR4, PT ;  /* 0x00000004ff007c0c */ /* 0x001fe2000bf05270 */
[----:B------:R-:W-:Y:S02]  /*3cf0*/  VOTEU.ANY UR4, UPT, PT ;  /* 0x0000000000047886 */ /* 0x000fe400038e0100 */
[----:B------:R-:W-:Y:S02]  /*3d00*/  UFLO.U32 UR6, UR4 ;  /* 0x00000004000672bd */ /* 0x000fe400080e0000 */
[----:B------:R-:W-:-:S04]  /*3d10*/  UPOPC UR4, UR4 ;  /* 0x00000004000472bf */ /* 0x000fc80008000000 */
[----:B--2---:R-:W-:-:S04]  /*3d20*/  ISETP.EQ.U32.AND P1, PT, R0, UR6, PT ;  /* 0x0000000600007c0c */ /* 0x004fc8000bf22070 */
[----:B-1----:R-:W-:-:S04]  /*3d30*/  @P0 VIADD R7, R7, 0x1 ;  /* 0x0000000107070836 */ /* 0x002fc80000000000 */
[----:B------:R-:W-:Y:S01]  /*3d40*/  IMAD R9, R7, UR4, RZ ;  /* 0x0000000407097c24 */ /* 0x000fe2000f8e02ff */
[----:B------:R0:W-:Y:S04]  /*3d50*/  STG.E desc[UR36][R2.64], R7 ;  /* 0x0000000702007986 */ /* 0x0001e8000c101924 */
[----:B---3--:R0:W-:Y:S04]  /*3d60*/  @P1 REDG.E.ADD.STRONG.GPU desc[UR36][R4.64], R9 ;  /* 0x000000090400198e */ /* 0x0081e8000c12e124 */
[----:B------:R0:W-:Y:S02]  /*3d70*/  @P0 STS [UR5+0x1144], R7 ;  /* 0x00114407ff000988 */ /* 0x0001e40008000805 */
.L_x_36:
[----:B------:R-:W-:Y:S05]  /*3d80*/  BSYNC.RECONVERGENT B0 ;  /* 0x0000000000007941 */ /* 0x000fea0003800200 */
.L_x_35:
[----:B------:R-:W-:Y:S04]  /*3d90*/  BSSY.RECONVERGENT B0, `(.L_x_37) ;  /* 0x0000009000007945 */ /* 0x000fe80003800200 */
[----:B------:R-:W-:Y:S05]  /*3da0*/  @P2 BRA `(.L_x_38) ;  /* 0x00000000001c2947 */ /* 0x000fea0003800000 */
[----:B01---5:R-:W0:Y:S01]  /*3db0*/  LDC.64 R2, c[0x0][0x3a0] ;  /* 0x0000e800ff027b82 */ /* 0x023e220000000a00 */
[----:B------:R-:W-:-:S05]  /*3dc0*/  IMAD.MOV.U32 R5, RZ, RZ, 0x7fffffff ;  /* 0x7fffffffff057424 */ /* 0x000fca00078e00ff */
[----:B0-----:R-:W2:Y:S02]  /*3dd0*/  ATOMG.E.INC.STRONG.GPU PT, R2, desc[UR36][R2.64], R5 ;  /* 0x80000005020279a8 */ /* 0x001ea400099ef124 */
[----:B------:R-:W0:Y:S01]  /*3de0*/  S2UR UR5, SR_CgaCtaId ;  /* 0x00000000000579c3 */ /* 0x000e220000008800 */
[----:B------:R-:W-:Y:S02]  /*3df0*/  UMOV UR4, 0x400 ;  /* 0x0000040000047882 */ /* 0x000fe40000000000 */
[----:B0-----:R-:W-:-:S09]  /*3e00*/  ULEA UR4, UR5, UR4, 0x18 ;  /* 0x0000000405047291 */ /* 0x001fd2000f8ec0ff */
[----:B--2---:R2:W-:Y:S03]  /*3e10*/  STS [UR4+0x1148], R2 ;  /* 0x00114802ff007988 */ /* 0x0045e60008000804 */
.L_x_38:
[----:B------:R-:W-:Y:S05]  /*3e20*/  BSYNC.RECONVERGENT B0 ;  /* 0x0000000000007941 */ /* 0x000fea0003800200 */
.L_x_37:
[----:B------:R-:W3:Y:S08]  /*3e30*/  S2UR UR5, SR_CgaCtaId ;  /* 0x00000000000579c3 */ /* 0x000ef00000008800 */
[----:B------:R-:W-:Y:S06]  /*3e40*/  BAR.SYNC.DEFER_BLOCKING 0x0 ;  /* 0x0000000000007b1d */ /* 0x000fec0000010000 */
[----:B------:R-:W-:-:S02]  /*3e50*/  UMOV UR4, 0x400 ;  /* 0x0000040000047882 */ /* 0x000fc40000000000 */
[----:B---3--:R-:W-:-:S09]  /*3e60*/  ULEA UR4, UR5, UR4, 0x18 ;  /* 0x0000000405047291 */ /* 0x008fd2000f8ec0ff */
[----:B------:R-:W3:Y:S02]  /*3e70*/  LDS R19, [UR4+0x1148] ;  /* 0x00114804ff137984 */ /* 0x000ee40008000800 */
[----:B------:R-:W3:Y:S02]  /*3e80*/  LDCU UR4, c[0x0][0x3a8] ;  /* 0x00007500ff0477ac */ /* 0x000ee40008000800 */
[----:B---3--:R-:W-:-:S13]  /*3e90*/  ISETP.GE.AND P0, PT, R19, UR4, PT ;  /* 0x0000000413007c0c */ /* 0x008fda000bf06270 */
[----:B------:R-:W-:Y:S05]  /*3ea0*/  @!P0 BRA `(.L_x_39) ;  /* 0xffffffc000b08947 */ /* 0x000fea000383ffff */
[----:B------:R-:W-:Y:S05]  /*3eb0*/  EXIT ;  /* 0x000000000000794d */ /* 0x000fea0003800000 */
.L_x_20:
[----:B------:R-:W-:Y:S01]  /*3ec0*/  IMAD.MOV.U32 R12, RZ, RZ, 0x1 ;  /* 0x00000001ff0c7424 */ /* 0x000fe200078e00ff */
[----:B------:R-:W-:Y:S01]  /*3ed0*/  ISETP.GE.AND P2, PT, R7, 0x1, PT ;  /* 0x000000010700780c */ /* 0x000fe20003f46270 */
[----:B------:R-:W-:Y:S02]  /*3ee0*/  IMAD.MOV.U32 R11, RZ, RZ, RZ ;  /* 0x000000ffff0b7224 */ /* 0x000fe400078e00ff */
[----:B------:R-:W-:-:S10]  /*3ef0*/  IMAD.MOV.U32 R15, RZ, RZ, -0x1 ;  /* 0xffffffffff0f7424 */ /* 0x000fd400078e00ff */
[----:B------:R-:W-:Y:S05]  /*3f00*/  WARPSYNC.COLLECTIVE R15, `(.L_x_40) ;  /* 0x000000000f087348 */ /* 0x000fea0003c00000 */
[----:B------:R0:W1:Y:S02]  /*3f10*/  SHFL.UP P6, R14, R13, R12, R11 ;  /* 0x0400000c0d0e7389 */ /* 0x00006400000c000b */
[----:B01----:R-:W-:Y:S05]  /*3f20*/  ENDCOLLECTIVE ;  /* 0x000000000000791b */ /* 0x003fea0003800000 */
.L_x_40:
[----:B------:R-:W-:-:S04]  /*3f30*/  SHF.R.U32.HI R47, RZ, 0x8, R14 ;  /* 0x00000008ff2f7819 */ /* 0x000fc8000001160e */
[----:B------:R-:W-:-:S05]  /*3f40*/  LOP3.LUT R47, R47, 0xff, RZ, 0xc0, !PT ;  /* 0x000000ff2f2f7812 */ /* 0x000fca00078ec0ff */
[C---:B------:R-:W-:Y:S01]  /*3f50*/  IMAD.IADD R49, R1.reuse, 0x1, R47 ;  /* 0x0000000101317824 */ /* 0x040fe200078e022f */
[----:B------:R-:W-:Y:S02]  /*3f60*/  LOP3.LUT R47, R14, 0xff, RZ, 0xc0, !PT ;  /* 0x000000ff0e2f7812 */ /* 0x000fe400078ec0ff */
[----:B------:R-:W-:Y:S02]  /*3f70*/  SHF.R.U32.HI R14, RZ, 0x10, R14 ;  /* 0x00000010ff0e7819 */ /* 0x000fe4000001160e */
[----:B------:R-:W2:Y:S01]  /*3f80*/  @P2 LDL.U8 R41, [R49] ;  /* 0x0000000031292983 */ /* 0x000ea20000100000 */
[----:B------:R-:W-:Y:S01]  /*3f90*/  IMAD.IADD R47, R1, 0x1, R47 ;  /* 0x00000001012f7824 */ /* 0x000fe200078e022f */
[----:B------:R-:W-:-:S04]  /*3fa0*/  LOP3.LUT R14, R14, 0xff, RZ, 0xc0, !PT ;  /* 0x000000ff0e0e7812 */ /* 0x000fc800078ec0ff */
[----:B------:R-:W3:Y:S01]  /*3fb0*/  @P2 LDL.U8 R43, [R47] ;  /* 0x000000002f2b2983 */ /* 0x000ee20000100000 */
[----:B------:R-:W-:-:S05]  /*3fc0*/  IMAD.IADD R13, R1, 0x1, R14 ;  /* 0x00000001010d7824 */ /* 0x000fca00078e020e */
[----:B------:R-:W4:Y:S01]  /*3fd0*/  @P2 LDL.U8 R4, [R13] ;  /* 0x000000000d042983 */ /* 0x000f220000100000 */
[----:B------:R-:W-:Y:S02]  /*3fe0*/  ISETP.GE.AND P2, PT, R7, 0x2, PT ;  /* 0x000000020700780c */ /* 0x000fe40003f46270 */
[----:B--2---:R-:W-:Y:S02]  /*3ff0*/  LOP3.LUT R12, R41, 0xff, RZ, 0xc0, !PT ;  /* 0x000000ff290c7812 */ /* 0x004fe400078ec0ff */
[----:B---3--:R-:W-:Y:S02]  /*4000*/  PRMT R14, R43, 0x3340, R41 ;  /* 0x000033402b0e7816 */ /* 0x008fe40000000029 */
[----:B----4-:R-:W-:-:S04]  /*4010*/  PRMT R11, R4, 0x3340, R45 ;  /* 0x00003340040b7816 */ /* 0x010fc8000000002d */
[----:B------:R-:W-:Y:S01]  /*4020*/  PRMT R14, R14, 0x5410, R11 ;  /* 0x000054100e0e7816 */ /* 0x000fe2000000000b */
[----:B------:R-:W-:-:S04]  /*4030*/  IMAD.U32 R11, R4, 0x10000, RZ ;  /* 0x00010000040b7824 */ /* 0x000fc800078e00ff */
[----:B------:R0:W-:Y:S01]  /*4040*/  STL [R1], R14 ;  /* 0x0000000e01007387 */ /* 0x0001e20000100800 */
[----:B------:R-:W-:-:S05]  /*4050*/  LOP3.LUT R11, R11, 0xff0000, RZ, 0xc0, !PT ;  /* 0x00ff00000b0b7812 */ /* 0x000fca00078ec0ff */
[----:B------:R-:W-:Y:S01]  /*4060*/  IMAD R12, R12, 0x100, R11 ;  /* 0x000001000c0c7824 */ /* 0x000fe200078e020b */
[----:B------:R-:W-:-:S05]  /*4070*/  LOP3.LUT R11, R43, 0xff, RZ, 0xc0, !PT ;  /* 0x000000ff2b0b7812 */ /* 0x000fca00078ec0ff */
[----:B------:R-:W-:Y:S02]  /*4080*/  IMAD.IADD R12, R11, 0x1, R12 ;  /* 0x000000010b0c7824 */ /* 0x000fe400078e020c */
[----:B------:R-:W-:Y:S02]  /*4090*/  IMAD.MOV.U32 R11, RZ, RZ, RZ ;  /* 0x000000ffff0b7224 */ /* 0x000fe400078e00ff */
[----:B------:R-:W-:Y:S02]  /*40a0*/  IMAD R13, R45, 0x1000000, R12 ;  /* 0x010000002d0d7824 */ /* 0x000fe400078e020c */
[----:B0-----:R-:W-:-:S07]  /*40b0*/  IMAD.MOV.U32 R12, RZ, RZ, 0x2 ;  /* 0x00000002ff0c7424 */ /* 0x001fce00078e00ff */
[----:B------:R-:W-:Y:S05]  /*40c0*/  WARPSYNC.COLLECTIVE R15, `(.L_x_41) ;  /* 0x000000000f087348 */ /* 0x000fea0003c00000 */
[----:B------:R0:W1:Y:S02]  /*40d0*/  SHFL.UP P6, R14, R13, R12, R11 ;  /* 0x0400000c0d0e7389 */ /* 0x00006400000c000b */
[----:B01----:R-:W-:Y:S05]  /*40e0*/  ENDCOLLECTIVE ;  /* 0x000000000000791b */ /* 0x003fea0003800000 */
.L_x_41:
        /* <DEDUP_REMOVED lines=28> */
.L_x_42:
        /* <DEDUP_REMOVED lines=28> */
.L_x_43:
        /* <DEDUP_REMOVED lines=28> */
.L_x_44:
        /* <DEDUP_REMOVED lines=10> */
[----:B------:R0:W4:Y:S01]  /*46d0*/  @P2 LDL.U8 R4, [R15] ;  /* 0x000000000f042983 */ /* 0x0001220000100000 */
[----:B------:R-:W-:-:S05]  /*46e0*/  LOP3.LUT R13, R5, 0xff, RZ, 0xc0, !PT ;  /* 0x000000ff050d7812 */ /* 0x000fca00078ec0ff */
[----:B0-----:R-:W-:Y:S01]  /*46f0*/  IMAD.IADD R15, R1, 0x1, R13 ;  /* 0x00000001010f7824 */ /* 0x001fe200078e020d */
[----:B---3--:R-:W-:Y:S02]  /*4700*/  LOP3.LUT R14, R43, 0xff, RZ, 0xc0, !PT ;  /* 0x000000ff2b0e7812 */ /* 0x008fe400078ec0ff */
[C---:B--2---:R-:W-:Y:S02]  /*4710*/  PRMT R12, R41.reuse, 0x7604, R43 ;  /* 0x00007604290c7816 */ /* 0x044fe4000000002b */
[----:B------:R-:W-:Y:S01]  /*4720*/  PRMT R14, R41, 0x7604, R14 ;  /* 0x00007604290e7816 */ /* 0x000fe2000000000e */
[----:B----4-:R-:W-:Y:S01]  /*4730*/  IMAD.U32 R11, R4, 0x10000, RZ ;  /* 0x00010000040b7824 */ /* 0x010fe200078e00ff */
[----:B------:R0:W-:Y:S04]  /*4740*/  STL.U8 [R1+0x6], R4 ;  /* 0x0000060401007387 */ /* 0x0001e80000100000 */
[----:B------:R-:W-:Y:S01]  /*4750*/  LOP3.LUT R11, R11, 0xff0000, RZ, 0xc0, !PT ;  /* 0x00ff00000b0b7812 */ /* 0x000fe200078ec0ff */
[----:B------:R1:W-:Y:S04]  /*4760*/  STL.U16 [R1+0x4], R12 ;  /* 0x0000040c01007387 */ /* 0x0003e80000100400 */
[----:B------:R-:W-:Y:S01]  /*4770*/  IMAD.IADD R14, R11, 0x1, R14 ;  /* 0x000000010b0e7824 */ /* 0x000fe200078e020e */
[----:B------:R-:W-:-:S02]  /*4780*/  LOP3.LUT R11, R6, 0xff, RZ, 0xc0, !PT ;  /* 0x000000ff060b7812 */ /* 0x000fc400078ec0ff */
[----:B0-----:R-:W-:-:S03]  /*4790*/  LOP3.LUT R4, R37, 0xff, RZ, 0xc0, !PT ;  /* 0x000000ff25047812 */ /* 0x001fc600078ec0ff */
[C---:B------:R-:W-:Y:S01]  /*47a0*/  IMAD.IADD R11, R1.reuse, 0x1, R11 ;  /* 0x00000001010b7824 */ /* 0x040fe200078e020b */
[----:B-1----:R0:W2:Y:S01]  /*47b0*/  LDL.U8 R12, [R15+0x4] ;  /* 0x000004000f0c7983 */ /* 0x0020a20000100000 */
[----:B------:R-:W-:-:S04]  /*47c0*/  IMAD.IADD R41, R1, 0x1, R4 ;  /* 0x0000000101297824 */ /* 0x000fc800078e0204 */
[----:B------:R-:W2:Y:S04]  /*47d0*/  LDL.U8 R11, [R11+0x4] ;  /* 0x000004000b0b7983 */ /* 0x000ea80000100000 */
[----:B------:R-:W3:Y:S01]  /*47e0*/  LDL.U8 R41, [R41+0x4] ;  /* 0x0000040029297983 */ /* 0x000ee20000100000 */
[----:B------:R-:W-:Y:S02]  /*47f0*/  IMAD R13, R45, 0x1000000, R14 ;  /* 0x010000002d0d7824 */ /* 0x000fe400078e020e */
[----:B0-----:R-:W-:Y:S02]  /*4800*/  IMAD.MOV.U32 R15, RZ, RZ, -0x1 ;  /* 0xffffffffff0f7424 */ /* 0x001fe400078e00ff */
[----:B--2---:R-:W-:-:S04]  /*4810*/  IMAD R12, R12, 0x100, R11 ;  /* 0x000001000c0c7824 */ /* 0x004fc800078e020b */
[----:B---3--:R-:W-:Y:S02]  /*4820*/  IMAD R12, R41, 0x10000, R12 ;  /* 0x00010000290c7824 */ /* 0x008fe400078e020c */
[----:B------:R-:W-:Y:S02]  /*4830*/  IMAD.MOV.U32 R11, RZ, RZ, 0x1f ;  /* 0x0000001fff0b7424 */ /* 0x000fe400078e00ff */
[----:B------:R-:W-:Y:S02]  /*4840*/  IMAD R45, R45, 0x1000000, R12 ;  /* 0x010000002d2d7824 */ /* 0x000fe400078e020c */
[----:B------:R-:W-:-:S07]  /*4850*/  IMAD.MOV.U32 R12, RZ, RZ, 0x1f ;  /* 0x0000001fff0c7424 */ /* 0x000fce00078e00ff */
[----:B------:R-:W-:Y:S05]  /*4860*/  WARPSYNC.COLLECTIVE R15, `(.L_x_45) ;  /* 0x000000000f087348 */ /* 0x000fea0003c00000 */
[----:B------:R0:W1:Y:S02]  /*4870*/  SHFL.IDX P6, R14, R13, R12, R11 ;  /* 0x0000000c0d0e7389 */ /* 0x00006400000c000b */
[----:B01----:R-:W-:Y:S05]  /*4880*/  ENDCOLLECTIVE ;  /* 0x000000000000791b */ /* 0x003fea0003800000 */
.L_x_45:
[----:B------:R-:W-:Y:S02]  /*4890*/  IMAD.MOV.U32 R13, RZ, RZ, R45 ;  /* 0x000000ffff0d7224 */ /* 0x000fe400078e002d */
[----:B------:R-:W-:Y:S02]  /*48a0*/  IMAD.MOV.U32 R12, RZ, RZ, 0x1 ;  /* 0x00000001ff0c7424 */ /* 0x000fe400078e00ff */
[----:B------:R-:W-:Y:S02]  /*48b0*/  IMAD.MOV.U32 R11, RZ, RZ, RZ ;  /* 0x000000ffff0b7224 */ /* 0x000fe400078e00ff */
[----:B------:R-:W-:-:S07]  /*48c0*/  IMAD.MOV.U32 R4, RZ, RZ, R14 ;  /* 0x000000ffff047224 */ /* 0x000fce00078e000e */
[----:B------:R-:W-:Y:S05]  /*48d0*/  WARPSYNC.COLLECTIVE R15, `(.L_x_46) ;  /* 0x000000000f087348 */ /* 0x000fea0003c00000 */
[----:B------:R0:W1:Y:S02]  /*48e0*/  SHFL.UP P6, R14, R13, R12, R11 ;  /* 0x0400000c0d0e7389 */ /* 0x00006400000c000b */
[----:B01----:R-:W-:Y:S05]  /*48f0*/  ENDCOLLECTIVE ;  /* 0x000000000000791b */ /* 0x003fea0003800000 */
.L_x_46:
[----:B------:R-:W-:Y:S05]  /*4900*/  BRA `(.L_x_47) ;  /* 0xffffffd000fc7947 */ /* 0x000fea000383ffff */
.L_x_22:
[----:B------:R-:W-:Y:S02]  /*4910*/  IMAD.MOV.U32 R13, RZ, RZ, R0 ;  /* 0x000000ffff0d7224 */ /* 0x000fe400078e0000 */
[----:B------:R-:W-:Y:S02]  /*4920*/  IMAD.MOV.U32 R12, RZ, RZ, 0x1 ;  /* 0x00000001ff0c7424 */ /* 0x000fe400078e00ff */
[----:B------:R-:W-:Y:S02]  /*4930*/  IMAD.MOV.U32 R11, RZ, RZ, RZ ;  /* 0x000000ffff0b7224 */ /* 0x000fe400078e00ff */
[----:B------:R-:W-:-:S07]  /*4940*/  IMAD.MOV.U32 R15, RZ, RZ, -0x1 ;  /* 0xffffffffff0f7424 */ /* 0x000fce00078e00ff */
[----:B------:R-:W-:Y:S05]  /*4950*/  WARPSYNC.COLLECTIVE R15, `(.L_x_48) ;  /* 0x000000000f087348 */ /* 0x000fea0003c00000 */
[----:B------:R0:W1:Y:S02]  /*4960*/  SHFL.UP P6, R14, R13, R12, R11 ;  /* 0x0400000c0d0e7389 */ /* 0x00006400000c000b */
[----:B01----:R-:W-:Y:S05]  /*4970*/  ENDCOLLECTIVE ;  /* 0x000000000000791b */ /* 0x003fea0003800000 */
.L_x_48:
[----:B------:R-:W-:Y:S01]  /*4980*/  IMAD.MOV.U32 R12, RZ, RZ, 0x2 ;  /* 0x00000002ff0c7424 */ /* 0x000fe200078e00ff */
[----:B------:R-:W-:Y:S01]  /*4990*/  PLOP3.LUT P0, PT, P6, PT, PT, 0x80, 0x8 ;  /* 0x000000000008781c */ /* 0x000fe2000370f070 */
[----:B------:R-:W-:-:S12]  /*49a0*/  IMAD.MOV.U32 R5, RZ, RZ, R14 ;  /* 0x000000ffff057224 */ /* 0x000fd800078e000e */
[----:B------:R-:W-:-:S04]  /*49b0*/  @P0 IMAD.IADD R5, R0, 0x1, R5 ;  /* 0x0000000100050824 */ /* 0x000fc800078e0205 */
[----:B------:R-:W-:-:S07]  /*49c0*/  IMAD.MOV.U32 R13, RZ, RZ, R5 ;  /* 0x000000ffff0d7224 */ /* 0x000fce00078e0005 */
[----:B------:R-:W-:Y:S05]  /*49d0*/  WARPSYNC.COLLECTIVE R15, `(.L_x_49) ;  /* 0x000000000f087348 */ /* 0x000fea0003c00000 */
[----:B------:R0:W1:Y:S02]  /*49e0*/  SHFL.UP P6, R14, R13, R12, R11 ;  /* 0x0400000c0d0e7389 */ /* 0x00006400000c000b */
[----:B01----:R-:W-:Y:S05]  /*49f0*/  ENDCOLLECTIVE ;  /* 0x000000000000791b */ /* 0x003fea0003800000 */
.L_x_49:
        /* <DEDUP_REMOVED lines=8> */
.L_x_50:
        /* <DEDUP_REMOVED lines=8> */
.L_x_51:
        /* <DEDUP_REMOVED lines=8> */
.L_x_52:
[----:B------:R-:W-:Y:S02]  /*4b80*/  IMAD.MOV.U32 R12, RZ, RZ, 0x1f ;  /* 0x0000001fff0c7424 */ /* 0x000fe400078e00ff */
[----:B------:R-:W-:Y:S01]  /*4b90*/  IMAD.MOV.U32 R11, RZ, RZ, 0x1f ;  /* 0x0000001fff0b7424 */ /* 0x000fe200078e00ff */
[----:B------:R-:W-:Y:S01]  /*4ba0*/  PLOP3.LUT P0, PT, P6, PT, PT, 0x80, 0x8 ;  /* 0x000000000008781c */ /* 0x000fe2000370f070 */
[----:B------:R-:W-:-:S12]  /*4bb0*/  IMAD.MOV.U32 R9, RZ, RZ, R14 ;  /* 0x000000ffff097224 */ /* 0x000fd800078e000e */
[----:B------:R-:W-:-:S04]  /*4bc0*/  @P0 IMAD.IADD R9, R6, 0x1, R9 ;  /* 0x0000000106090824 */ /* 0x000fc800078e0209 */
[----:B------:R-:W-:-:S07]  /*4bd0*/  IMAD.MOV.U32 R13, RZ, RZ, R9 ;  /* 0x000000ffff0d7224 */ /* 0x000fce00078e0009 */
[----:B------:R-:W-:Y:S05]  /*4be0*/  WARPSYNC.COLLECTIVE R15, `(.L_x_53) ;  /* 0x000000000f087348 */ /* 0x000fea0003c00000 */
[----:B------:R0:W1:Y:S02]  /*4bf0*/  SHFL.IDX P6, R14, R13, R12, R11 ;  /* 0x0000000c0d0e7389 */ /* 0x00006400000c000b */
[----:B01----:R-:W-:Y:S05]  /*4c00*/  ENDCOLLECTIVE ;  /* 0x000000000000791b */ /* 0x003fea0003800000 */
.L_x_53:
[----:B------:R-:W-:Y:S05]  /*4c10*/  BRA `(.L_x_54) ;  /* 0xffffffe400e87947 */ /* 0x000fea000383ffff */
.L_x_55:
        /* <DEDUP_REMOVED lines=14> */
.L_x_71:


//--------------------- .text._Z21remove_empty_elementsPPiS_iS_S_S_S_S_i --------------------------
	.section	.text._Z21remove_empty_elementsPPiS_iS_S_S_S_S_i,"ax",@progbits
	.align	128
        .global         _Z21remove_empty_elementsPPiS_iS_S_S_S_S_i
        .type           _Z21remove_empty_elementsPPiS_iS_S_S_S_S_i,@function
        .size           _Z21remove_empty_elementsPPiS_iS_S_S_S_S_i,(.L_x_72 - _Z21remove_empty_elementsPPiS_iS_S_S_S_S_i)
        .other          _Z21remove_empty_elementsPPiS_iS_S_S_S_S_i,@"STO_CUDA_ENTRY STV_DEFAULT"
_Z21remove_empty_elementsPPiS_iS_S_S_S_S_i:
.text._Z21remove_empty_elementsPPiS_iS_S_S_S_S_i:
[----:B------:R-:W0:Y:S01]  /*0000*/  LDC R1, c[0x0][0x37c] ;  /* 0x0000df00ff017b82 */ /* 0x000e220000000800 */
[----:B------:R-:W1:Y:S01]  /*0010*/  S2R R18, SR_TID.X ;  /* 0x0000000000127919 */ /* 0x000e620000002100 */
[----:B------:R-:W2:Y:S01]  /*0020*/  LDCU.64 UR36, c[0x0][0x358] ;  /* 0x00006b00ff2477ac */ /* 0x000ea20008000a00 */
[----:B------:R-:W-:Y:S01]  /*0030*/  BSSY.RECONVERGENT B0, `(.L_x_56) ;  /* 0x000000a000007945 */ /* 0x000fe20003800200 */
[----:B-1----:R-:W-:-:S13]  /*0040*/  ISETP.NE.AND P0, PT, R18, RZ, PT ;  /* 0x000000ff1200720c */ /* 0x002fda0003f05270 */
[----:B--2---:R-:W-:Y:S05]  /*0050*/  @P0 BRA `(.L_x_57) ;  /* 0x00000000001c0947 */ /* 0x004fea0003800000 */
[----:B------:R-:W1:Y:S01]  /*0060*/  LDC.64 R2, c[0x0][0x398] ;  /* 0x0000e600ff027b82 */ /* 0x000e620000000a00 */
[----:B------:R-:W-:-:S05]  /*0070*/  IMAD.MOV.U32 R5, RZ, RZ, 0x7fffffff ;  /* 0x7fffffffff057424 */ /* 0x000fca00078e00ff */
[----:B-1----:R-:W2:Y:S02]  /*0080*/  ATOMG.E.INC.STRONG.GPU PT, R2, desc[UR36][R2.64], R5 ;  /* 0x80000005020279a8 */ /* 0x002ea400099ef124 */
[----:B------:R-:W1:Y:S01]  /*0090*/  S2UR UR5, SR_CgaCtaId ;  /* 0x00000000000579c3 */ /* 0x000e620000008800 */
[----:B------:R-:W-:Y:S02]  /*00a0*/  UMOV UR4, 0x400 ;  /* 0x0000040000047882 */ /* 0x000fe40000000000 */
[----:B-1----:R-:W-:-:S09]  /*00b0*/  ULEA UR4, UR5, UR4, 0x18 ;  /* 0x0000000405047291 */ /* 0x002fd2000f8ec0ff */
[----:B--2---:R1:W-:Y:S03]  /*00c0*/  STS [UR4], R2 ;  /* 0x00000002ff007988 */ /* 0x0043e60008000804 */
.L_x_57:
[----:B------:R-:W-:Y:S05]  /*00d0*/  BSYNC.RECONVERGENT B0 ;  /* 0x0000000000007941 */ /* 0x000fea0003800200 */
.L_x_56:
[----:B------:R-:W2:Y:S08]  /*00e0*/  S2UR UR5, SR_CgaCtaId ;  /* 0x00000000000579c3 */ /* 0x000eb00000008800 */
[----:B------:R-:W-:Y:S06]  /*00f0*/  BAR.SYNC.DEFER_BLOCKING 0x0 ;  /* 0x0000000000007b1d */ /* 0x000fec0000010000 */
[----:B------:R-:W-:-:S02]  /*0100*/  UMOV UR4, 0x400 ;  /* 0x0000040000047882 */ /* 0x000fc40000000000 */
[----:B--2---:R-:W-:-:S09]  /*0110*/  ULEA UR4, UR5, UR4, 0x18 ;  /* 0x0000000405047291 */ /* 0x004fd2000f8ec0ff */
[----:B------:R-:W2:Y:S02]  /*0120*/  LDS R0, [UR4] ;  /* 0x00000004ff007984 */ /* 0x000ea40008000800 */
[----:B------:R-:W2:Y:S02]  /*0130*/  LDCU UR4, c[0x0][0x390] ;  /* 0x00007200ff0477ac */ /* 0x000ea40008000800 */
[----:B--2---:R-:W-:-:S13]  /*0140*/  ISETP.GE.AND P0, PT, R0, UR4, PT ;  /* 0x0000000400007c0c */ /* 0x004fda000bf06270 */
[----:B------:R-:W-:Y:S05]  /*0150*/  @P0 EXIT ;  /* 0x000000000000094d */ /* 0x000fea0003800000 */
[----:B------:R-:W-:-:S07]  /*0160*/  IMAD.WIDE.U32 R16, R18, 0x4, RZ ;  /* 0x0000000412107825 */ /* 0x000fce00078e00ff */
.L_x_66:
[----:B------:R-:W-:Y:S01]  /*0170*/  ISETP.NE.AND P0, PT, R18, RZ, PT ;  /* 0x000000ff1200720c */ /* 0x000fe20003f05270 */
[----:B--2---:R-:W2:Y:S08]  /*0180*/  LDC.64 R4, c[0x0][0x388] ;  /* 0x0000e200ff047b82 */ /* 0x004eb00000000a00 */
[----:B-1----:R-:W1:Y:S08]  /*0190*/  LDC.64 R2, c[0x0][0x380] ;  /* 0x0000e000ff027b82 */ /* 0x002e700000000a00 */
[----:B---3--:R-:W3:Y:S01]  /*01a0*/  @!P0 LDC.64 R6, c[0x0][0x3a8] ;  /* 0x0000ea00ff068b82 */ /* 0x008ee20000000a00 */
[----:B--2---:R-:W-:-:S06]  /*01b0*/  IMAD.WIDE R4, R0, 0x4, R4 ;  /* 0x0000000400047825 */ /* 0x004fcc00078e0204 */
[----:B------:R-:W2:Y:S01]  /*01c0*/  LDG.E R5, desc[UR36][R4.64] ;  /* 0x0000002404057981 */ /* 0x000ea2000c1e1900 */
[----:B---3--:R-:W-:-:S06]  /*01d0*/  @!P0 IMAD.WIDE R6, R0, 0x4, R6 ;  /* 0x0000000400068825 */ /* 0x008fcc00078e0206 */
[----:B------:R-:W3:Y:S01]  /*01e0*/  @!P0 LDG.E R6, desc[UR36][R6.64] ;  /* 0x0000002406068981 */ /* 0x000ee2000c1e1900 */
[----:B------:R-:W4:Y:S01]  /*01f0*/  @!P0 S2R R9, SR_CgaCtaId ;  /* 0x0000000000098919 */ /* 0x000f220000008800 */
[----:B------:R-:W-:Y:S01]  /*0200*/  @!P0 MOV R8, 0x400 ;  /* 0x0000040000088802 */ /* 0x000fe20000000f00 */
[----:B------:R-:W-:Y:S01]  /*0210*/  BSSY.RECONVERGENT B0, `(.L_x_58) ;  /* 0x0000031000007945 */ /* 0x000fe20003800200 */
[----:B-1----:R-:W-:Y:S02]  /*0220*/  IMAD.WIDE R2, R0, 0x8, R2 ;  /* 0x0000000800027825 */ /* 0x002fe400078e0202 */
[----:B----4-:R-:W-:-:S05]  /*0230*/  @!P0 LEA R9, R9, R8, 0x18 ;  /* 0x0000000809098211 */ /* 0x010fca00078ec0ff */
[----:B---3--:R1:W-:Y:S01]  /*0240*/  @!P0 STS [R9+0x4], R6 ;  /* 0x0000040609008388 */ /* 0x0083e20000000800 */
[----:B------:R-:W-:Y:S01]  /*0250*/  BAR.SYNC.DEFER_BLOCKING 0x0 ;  /* 0x0000000000007b1d */ /* 0x000fe20000010000 */
[----:B--2---:R-:W-:-:S13]  /*0260*/  ISETP.GE.AND P0, PT, R18, R5, PT ;  /* 0x000000051200720c */ /* 0x004fda0003f06270 */
[----:B-1----:R-:W-:Y:S05]  /*0270*/  @P0 BRA `(.L_x_59) ;  /* 0x0000000000a80947 */ /* 0x002fea0003800000 */
[----:B------:R-:W1:Y:S01]  /*0280*/  S2UR UR5, SR_CgaCtaId ;  /* 0x00000000000579c3 */ /* 0x000e620000008800 */
[----:B------:R-:W-:Y:S02]  /*0290*/  UMOV UR4, 0x400 ;  /* 0x0000040000047882 */ /* 0x000fe40000000000 */
[----:B-1----:R-:W-:-:S09]  /*02a0*/  ULEA UR4, UR5, UR4, 0x18 ;  /* 0x0000000405047291 */ /* 0x002fd2000f8ec0ff */
[----:B------:R-:W1:Y:S02]  /*02b0*/  LDS R13, [UR4+0x4] ;  /* 0x00000404ff0d7984 */ /* 0x000e640008000800 */
[----:B------:R-:W2:Y:S02]  /*02c0*/  LDCU UR4, c[0x0][0x3c0] ;  /* 0x00007800ff0477ac */ /* 0x000ea40008000800 */
[----:B--2---:R-:W-:-:S09]  /*02d0*/  UISETP.NE.AND UP0, UPT, UR4, URZ, UPT ;  /* 0x000000ff0400728c */ /* 0x004fd2000bf05270 */
[----:B------:R-:W-:Y:S05]  /*02e0*/  BRA.U !UP0, `(.L_x_60) ;  /* 0x0000000108607547 */ /* 0x000fea000b800000 */
[----:B-1----:R-:W-:Y:S01]  /*02f0*/  IADD3 R13, PT, PT, R18, 0x1, R13 ;  /* 0x00000001120d7810 */ /* 0x002fe20007ffe00d */
[----:B------:R-:W-:Y:S01]  /*0300*/  VIADD R23, R5, 0xffffffff ;  /* 0xffffffff05177836 */ /* 0x000fe20000000000 */
[----:B------:R-:W-:Y:S01]  /*0310*/  MOV R19, R16 ;  /* 0x0000001000137202 */ /* 0x000fe20000000f00 */
[----:B------:R-:W-:Y:S02]  /*0320*/  IMAD.MOV.U32 R21, RZ, RZ, R17 ;  /* 0x000000ffff157224 */ /* 0x000fe400078e0011 */
[----:B------:R-:W-:-:S07]  /*0330*/  IMAD.MOV.U32 R4, RZ, RZ, R18 ;  /* 0x000000ffff047224 */ /* 0x000fce00078e0012 */
.L_x_61:
[----:B-1----:R-:W1:Y:S01]  /*0340*/  LDC.64 R6, c[0x0][0x3b8] ;  /* 0x0000ee00ff067b82 */ /* 0x002e620000000a00 */
[----:B------:R-:W-:-:S13]  /*0350*/  ISETP.GE.AND P0, PT, R4, R23, PT ;  /* 0x000000170400720c */ /* 0x000fda0003f06270 */
[----:B-1----:R-:W-:-:S05]  /*0360*/  @!P0 IMAD.WIDE R6, R13, 0x4, R6 ;  /* 0x000000040d068825 */ /* 0x002fca00078e0206 */
[----:B------:R1:W-:Y:S04]  /*0370*/  @!P0 STG.E desc[UR36][R6.64], R0 ;  /* 0x0000000006008986 */ /* 0x0003e8000c101924 */
[----:B------:R-:W2:Y:S02]  /*0380*/  @!P0 LDG.E.64 R8, desc[UR36][R2.64] ;  /* 0x0000002402088981 */ /* 0x000ea4000c1e1b00 */
[----:B--2---:R-:W-:-:S04]  /*0390*/  @!P0 IADD3 R10, P1, PT, R8, R19, RZ ;  /* 0x00000013080a8210 */ /* 0x004fc80007f3e0ff */
[----:B------:R-:W-:Y:S02]  /*03a0*/  @!P0 IADD3.X R11, PT, PT, R9, R21, RZ, P1, !PT ;  /* 0x00000015090b8210 */ /* 0x000fe40000ffe4ff */
[----:B------:R-:W2:Y:S03]  /*03b0*/  LDC.64 R8, c[0x0][0x3b0] ;  /* 0x0000ec00ff087b82 */ /* 0x000ea60000000a00 */
[----:B------:R-:W3:Y:S01]  /*03c0*/  @!P0 LD.E R10, desc[UR36][R10.64] ;  /* 0x000000240a0a8980 */ /* 0x000ee2000c101900 */
[----:B------:R-:W-:-:S05]  /*03d0*/  VIADD R4, R4, 0x200 ;  /* 0x0000020004047836 */ /* 0x000fca0000000000 */
[----:B------:R-:W-:Y:S01]  /*03e0*/  ISETP.GE.AND P1, PT, R4, R5, PT ;  /* 0x000000050400720c */ /* 0x000fe20003f26270 */
[C---:B--2---:R-:W-:Y:S01]  /*03f0*/  @!P0 IMAD.WIDE R8, R13.reuse, 0x4, R8 ;  /* 0x000000040d088825 */ /* 0x044fe200078e0208 */
[----:B------:R-:W-:-:S03]  /*0400*/  IADD3 R13, PT, PT, R13, 0x200, RZ ;  /* 0x000002000d0d7810 */ /* 0x000fc60007ffe0ff */
[----:B---3--:R-:W-:-:S05]  /*0410*/  @!P0 VIADD R15, R10, 0x2 ;  /* 0x000000020a0f8836 */ /* 0x008fca0000000000 */
[----:B------:R1:W-:Y:S01]  /*0420*/  @!P0 STG.E desc[UR36][R8.64], R15 ;  /* 0x0000000f08008986 */ /* 0x0003e2000c101924 */
[----:B------:R-:W-:-:S05]  /*0430*/  IADD3 R19, P0, PT, R19, 0x800, RZ ;  /* 0x0000080013137810 */ /* 0x000fca0007f1e0ff */
[----:B------:R-:W-:Y:S01]  /*0440*/  IMAD.X R21, RZ, RZ, R21, P0 ;  /* 0x000000ffff157224 */ /* 0x000fe200000e0615 */
[----:B------:R-:W-:Y:S07]  /*0450*/  @!P1 BRA `(.L_x_61) ;  /* 0xfffffffc00b89947 */ /* 0x000fee000383ffff */
[----:B------:R-:W-:Y:S05]  /*0460*/  BRA `(.L_x_59) ;  /* 0x00000000002c7947 */ /* 0x000fea0003800000 */
.L_x_60:
[----:B------:R-:W2:Y:S01]  /*0470*/  LDC.64 R10, c[0x0][0x3b0] ;  /* 0x0000ec00ff0a7b82 */ /* 0x000ea20000000a00 */
[----:B------:R-:W-:-:S07]  /*0480*/  IMAD.MOV.U32 R4, RZ, RZ, R18 ;  /* 0x000000ffff047224 */ /* 0x000fce00078e0012 */
.L_x_62:
[----:B---3--:R-:W3:Y:S01]  /*0490*/  LDG.E.64 R6, desc[UR36][R2.64] ;  /* 0x0000002402067981 */ /* 0x008ee2000c1e1b00 */
[----:B-1----:R-:W-:Y:S01]  /*04a0*/  IADD3 R9, PT, PT, R13, R4, RZ ;  /* 0x000000040d097210 */ /* 0x002fe20007ffe0ff */
[----:B---3--:R-:W-:-:S06]  /*04b0*/  IMAD.WIDE.U32 R6, R4, 0x4, R6 ;  /* 0x0000000404067825 */ /* 0x008fcc00078e0006 */
[----:B------:R-:W3:Y:S01]  /*04c0*/  LD.E R7, desc[UR36][R6.64] ;  /* 0x0000002406077980 */ /* 0x000ee2000c101900 */
[----:B--2---:R-:W-:-:S04]  /*04d0*/  IMAD.WIDE R8, R9, 0x4, R10 ;  /* 0x0000000409087825 */ /* 0x004fc800078e020a */
[----:B------:R-:W-:-:S05]  /*04e0*/  VIADD R4, R4, 0x200 ;  /* 0x0000020004047836 */ /* 0x000fca0000000000 */
[----:B------:R-:W-:Y:S01]  /*04f0*/  ISETP.GE.AND P0, PT, R4, R5, PT ;  /* 0x000000050400720c */ /* 0x000fe20003f06270 */
[----:B---3--:R3:W-:-:S12]  /*0500*/  STG.E desc[UR36][R8.64], R7 ;  /* 0x0000000708007986 */ /* 0x0087d8000c101924 */
[----:B------:R-:W-:Y:S05]  /*0510*/  @!P0 BRA `(.L_x_62) ;  /* 0xfffffffc00dc8947 */ /* 0x000fea000383ffff */
.L_x_59:
[----:B------:R-:W-:Y:S05]  /*0520*/  BSYNC.RECONVERGENT B0 ;  /* 0x0000000000007941 */ /* 0x000fea0003800200 */
.L_x_58:
[----:B------:R-:W-:Y:S01]  /*0530*/  BAR.SYNC.DEFER_BLOCKING 0x0 ;  /* 0x0000000000007b1d */ /* 0x000fe20000010000 */
[----:B------:R-:W-:-:S13]  /*0540*/  ISETP.NE.AND P0, PT, R18, RZ, PT ;  /* 0x000000ff1200720c */ /* 0x000fda0003f05270 */
[----:B------:R-:W-:Y:S05]  /*0550*/  @P0 BRA `(.L_x_63) ;  /* 0x0000000000640947 */ /* 0x000fea0003800000 */
[----:B------:R-:W2:Y:S02]  /*0560*/  LDCU UR4, c[0x0][0x3c0] ;  /* 0x00007800ff0477ac */ /* 0x000ea40008000800 */
[----:B--2---:R-:W-:-:S09]  /*0570*/  UISETP.NE.AND UP0, UPT, UR4, URZ, UPT ;  /* 0x000000ff0400728c */ /* 0x004fd2000bf05270 */
[----:B------:R-:W-:Y:S05]  /*0580*/  BRA.U !UP0, `(.L_x_64) ;  /* 0x0000000108287547 */ /* 0x000fea000b800000 */
[----:B------:R-:W2:Y:S01]  /*0590*/  S2UR UR5, SR_CgaCtaId ;  /* 0x00000000000579c3 */ /* 0x000ea20000008800 */
[----:B------:R-:W-:-:S07]  /*05a0*/  UMOV UR4, 0x400 ;  /* 0x0000040000047882 */ /* 0x000fce0000000000 */
[----:B------:R-:W4:Y:S08]  /*05b0*/  LDC.64 R4, c[0x0][0x3b0] ;  /* 0x0000ec00ff047b82 */ /* 0x000f300000000a00 */
[----:B-1-3--:R-:W1:Y:S01]  /*05c0*/  LDC.64 R6, c[0x0][0x3b8] ;  /* 0x0000ee00ff067b82 */ /* 0x00ae620000000a00 */
[----:B--2---:R-:W-:-:S09]  /*05d0*/  ULEA UR4, UR5, UR4, 0x18 ;  /* 0x0000000405047291 */ /* 0x004fd2000f8ec0ff */
[----:B------:R-:W4:Y:S02]  /*05e0*/  LDS R9, [UR4+0x4] ;  /* 0x00000404ff097984 */ /* 0x000f240008000800 */
[----:B----4-:R-:W-:-:S04]  /*05f0*/  IMAD.WIDE R4, R9, 0x4, R4 ;  /* 0x0000000409047825 */ /* 0x010fc800078e0204 */
[----:B-1----:R-:W-:Y:S01]  /*0600*/  IMAD.WIDE R6, R9, 0x4, R6 ;  /* 0x0000000409067825 */ /* 0x002fe200078e0206 */
[----:B------:R2:W-:Y:S04]  /*0610*/  STG.E desc[UR36][R4.64], RZ ;  /* 0x000000ff04007986 */ /* 0x0005e8000c101924 */
[----:B------:R2:W-:Y:S02]  /*0620*/  STG.E desc[UR36][R6.64], R0 ;  /* 0x0000000006007986 */ /* 0x0005e4000c101924 */
.L_x_64:
[----:B--2---:R2:W5:Y:S01]  /*0630*/  LDG.E.64 R4, desc[UR36][R2.64] ;  /* 0x0000002402047981 */ /* 0x004562000c1e1b00 */
[----:B-1----:R-:W-:-:S04]  /*0640*/  MOV R0, 0x140 ;  /* 0x0000014000007802 */ /* 0x002fc80000000f00 */
[----:B---3--:R2:W1:Y:S03]  /*0650*/  LDC.64 R6, c[0x4][R0] ;  /* 0x0100000000067b82 */ /* 0x0084660000000a00 */
[----:B------:R-:W-:-:S07]  /*0660*/  LEPC R20, `(.L_x_65) ;  /* 0x000000001014794e */ /* 0x000fce0000000000 */
[----:B012--5:R-:W-:Y:S05]  /*0670*/  CALL.ABS.NOINC R6 ;  /* 0x0000000006007343 */ /* 0x027fea0003c00000 */
.L_x_65:
[----:B------:R-:W0:Y:S01]  /*0680*/  LDC.64 R2, c[0x0][0x398] ;  /* 0x0000e600ff027b82 */ /* 0x000e220000000a00 */
[----:B------:R-:W-:-:S05]  /*0690*/  MOV R5, 0x7fffffff ;  /* 0x7fffffff00057802 */ /* 0x000fca0000000f00 */
[----:B0-----:R-:W2:Y:S02]  /*06a0*/  ATOMG.E.INC.STRONG.GPU PT, R2, desc[UR36][R2.64], R5 ;  /* 0x80000005020279a8 */ /* 0x001ea400099ef124 */
[----:B------:R-:W0:Y:S01]  /*06b0*/  S2UR UR5, SR_CgaCtaId ;  /* 0x00000000000579c3 */ /* 0x000e220000008800 */
[----:B------:R-:W-:Y:S02]  /*06c0*/  UMOV UR4, 0x400 ;  /* 0x0000040000047882 */ /* 0x000fe40000000000 */
[----:B0-----:R-:W-:-:S09]  /*06d0*/  ULEA UR4, UR5, UR4, 0x18 ;  /* 0x0000000405047291 */ /* 0x001fd2000f8ec0ff */
[----:B--2---:R2:W-:Y:S03]  /*06e0*/  STS [UR4], R2 ;  /* 0x00000002ff007988 */ /* 0x0045e60008000804 */
.L_x_63:
[----:B------:R-:W-:Y:S05]  /*06f0*/  WARPSYNC.ALL ;  /* 0x0000000000007948 */ /* 0x000fea0003800000 */
[----:B------:R-:W4:Y:S08]  /*0700*/  S2UR UR5, SR_CgaCtaId ;  /* 0x00000000000579c3 */ /* 0x000f300000008800 */
[----:B------:R-:W-:Y:S06]  /*0710*/  BAR.SYNC.DEFER_BLOCKING 0x0 ;  /* 0x0000000000007b1d */ /* 0x000fec0000010000 */
[----:B------:R-:W-:-:S02]  /*0720*/  UMOV UR4, 0x400 ;  /* 0x0000040000047882 */ /* 0x000fc40000000000 */
[----:B----4-:R-:W-:-:S09]  /*0730*/  ULEA UR4, UR5, UR4, 0x18 ;  /* 0x0000000405047291 */ /* 0x010fd2000f8ec0ff */
[----:B-1----:R-:W1:Y:S02]  /*0740*/  LDS R0, [UR4] ;  /* 0x00000004ff007984 */ /* 0x002e640008000800 */
[----:B------:R-:W1:Y:S02]  /*0750*/  LDCU UR4, c[0x0][0x390] ;  /* 0x00007200ff0477ac */ /* 0x000e640008000800 */
[----:B-1----:R-:W-:-:S13]  /*0760*/  ISETP.GE.AND P0, PT, R0, UR4, PT ;  /* 0x0000000400007c0c */ /* 0x002fda000bf06270 */
[----:B------:R-:W-:Y:S05]  /*0770*/  @!P0 BRA `(.L_x_66) ;  /* 0xfffffff8007c8947 */ /* 0x000fea000383ffff */
[----:B------:R-:W-:Y:S05]  /*0780*/  EXIT ;  /* 0x000000000000794d */ /* 0x000fea0003800000 */
.L_x_67:
        /* <DEDUP_REMOVED lines=15> */
.L_x_72:


//--------------------- .nv.shared.reserved.0     --------------------------
	.section	.nv.shared.reserved.0,"aw",@nobits
	.weak		__nv_reservedSMEM_offset_0_alias
	.size		__nv_reservedSMEM_offset_0_alias, 0, 64
	.other		__nv_reservedSMEM_offset_0_alias,@"STO_CUDA_RESERVED_SHARED STV_DEFAULT"
__nv_reservedSMEM_offset_0_alias:
	.zero		0
	.zero		64


//--------------------- .nv.global                --------------------------
	.section	.nv.global,"aw",@nobits
.nv.global:
	.type		_ZN34_INTERNAL_77cd6d02_4_k_cu_a259fc2b6thrust24THRUST_300001_SM_1000_NS12placeholders2_5E,@object
	.size		_ZN34_INTERNAL_77cd6d02_4_k_cu_a259fc2b6thrust24THRUST_300001_SM_1000_NS12placeholders2_5E,(_ZN34_INTERNAL_77cd6d02_4_k_cu_a259fc2b4cuda3std3__45__cpo6cbeginE - _ZN34_INTERNAL_77cd6d02_4_k_cu_a259fc2b6thrust24THRUST_300001_SM_1000_NS12placeholders2_5E)
_ZN34_INTERNAL_77cd6d02_4_k_cu_a259fc2b6thrust24THRUST_300001_SM_1000_NS12placeholders2_5E:
	.zero		1
	.type		_ZN34_INTERNAL_77cd6d02_4_k_cu_a259fc2b4cuda3std3__45__cpo6cbeginE,@object
	.size		_ZN34_INTERNAL_77cd6d02_4_k_cu_a259fc2b4cuda3std3__45__cpo6cbeginE,(_ZN34_INTERNAL_77cd6d02_4_k_cu_a259fc2b4cuda3std6ranges3__45__cpo6cbeginE - _ZN34_INTERNAL_77cd6d02_4_k_cu_a259fc2b4cuda3std3__45__cpo6cbeginE)
_ZN34_INTERNAL_77cd6d02_4_k_cu_a259fc2b4cuda3std3__45__cpo6cbeginE:
	.zero		1
	.type		_ZN34_INTERNAL_77cd6d02_4_k_cu_a259fc2b4cuda3std6ranges3__45__cpo6cbeginE,@object
	.size		_ZN34_INTERNAL_77cd6d02_4_k_cu_a259fc2b4cuda3std6ranges3__45__cpo6cbeginE,(_ZN34_INTERNAL_77cd6d02_4_k_cu_a259fc2b4cuda3std3__48in_placeE - _ZN34_INTERNAL_77cd6d02_4_k_cu_a259fc2b4cuda3std6ranges3__45__cpo6cbeginE)
_ZN34_INTERNAL_77cd6d02_4_k_cu_a259fc2b4cuda3std6ranges3__45__cpo6cbeginE:
	.zero		1
	.type		_ZN34_INTERNAL_77cd6d02_4_k_cu_a259fc2b4cuda3std3__48in_placeE,@object
	.size		_ZN34_INTERNAL_77cd6d02_4_k_cu_a259fc2b4cuda3std3__48in_placeE,(_ZN34_INTERNAL_77cd6d02_4_k_cu_a259fc2b4cuda3std6ranges3__45__cpo4sizeE - _ZN34_INTERNAL_77cd6d02_4_k_cu_a259fc2b4cuda3std3__48in_placeE)
_ZN34_INTERNAL_77cd6d02_4_k_cu_a259fc2b4cuda3std3__48in_placeE:
	.zero		1
	.type		_ZN34_INTERNAL_77cd6d02_4_k_cu_a259fc2b4cuda3std6ranges3__45__cpo4sizeE,@object
	.size		_ZN34_INTERNAL_77cd6d02_4_k_cu_a259fc2b4cuda3std6ranges3__45__cpo4sizeE,(_ZN34_INTERNAL_77cd6d02_4_k_cu_a259fc2b6thrust24THRUST_300001_SM_1000_NS12placeholders2_9E - _ZN34_INTERNAL_77cd6d02_4_k_cu_a259fc2b4cuda3std6ranges3__45__cpo4sizeE)
_ZN34_INTERNAL_77cd6d02_4_k_cu_a259fc2b4cuda3std6ranges3__45__cpo4sizeE:
	.zero		1
	.type		_ZN34_INTERNAL_77cd6d02_4_k_cu_a259fc2b6thrust24THRUST_300001_SM_1000_NS12placeholders2_9E,@object
	.size		_ZN34_INTERNAL_77cd6d02_4_k_cu_a259fc2b6thrust24THRUST_300001_SM_1000_NS12placeholders2_9E,(_ZN34_INTERNAL_77cd6d02_4_k_cu_a259fc2b4cuda3std3__45__cpo7crbeginE - _ZN34_INTERNAL_77cd6d02_4_k_cu_a259fc2b6thrust24THRUST_300001_SM_1000_NS12placeholders2_9E)
_ZN34_INTERNAL_77cd6d02_4_k_cu_a259fc2b6thrust24THRUST_300001_SM_1000_NS12placeholders2_9E:
	.zero		1
	.type		_ZN34_INTERNAL_77cd6d02_4_k_cu_a259fc2b4cuda3std3__45__cpo7crbeginE,@object
	.size		_ZN34_INTERNAL_77cd6d02_4_k_cu_a259fc2b4cuda3std3__45__cpo7crbeginE,(_ZN34_INTERNAL_77cd6d02_4_k_cu_a259fc2b4cuda3std6ranges3__45__cpo4nextE - _ZN34_INTERNAL_77cd6d02_4_k_cu_a259fc2b4cuda3std3__45__cpo7crbeginE)
_ZN34_INTERNAL_77cd6d02_4_k_cu_a259fc2b4cuda3std3__45__cpo7crbeginE:
	.zero		1
	.type		_ZN34_INTERNAL_77cd6d02_4_k_cu_a259fc2b4cuda3std6ranges3__45__cpo4nextE,@object
	.size		_ZN34_INTERNAL_77cd6d02_4_k_cu_a259fc2b4cuda3std6ranges3__45__cpo4nextE,(_ZN34_INTERNAL_77cd6d02_4_k_cu_a259fc2b4cuda3std6ranges3__45__cpo4swapE - _ZN34_INTERNAL_77cd6d02_4_k_cu_a259fc2b4cuda3std6ranges3__45__cpo4nextE)
_ZN34_INTERNAL_77cd6d02_4_k_cu_a259fc2b4cuda3std6ranges3__45__cpo4nextE:
	.zero		1
	.type		_ZN34_INTERNAL_77cd6d02_4_k_cu_a259fc2b4cuda3std6ranges3__45__cpo4swapE,@object
	.size		_ZN34_INTERNAL_77cd6d02_4_k_cu_a259fc2b4cuda3std6ranges3__45__cpo4swapE,(_ZN34_INTERNAL_77cd6d02_4_k_cu_a259fc2b6thrust24THRUST_300001_SM_1000_NS12placeholders2_1E - _ZN34_INTERNAL_77cd6d02_4_k_cu_a259fc2b4cuda3std6ranges3__45__cpo4swapE)
_ZN34_INTERNAL_77cd6d02_4_k_cu_a259fc2b4cuda3std6ranges3__45__cpo4swapE:
	.zero		1
	.type		_ZN34_INTERNAL_77cd6d02_4_k_cu_a259fc2b6thrust24THRUST_300001_SM_1000_NS12placeholders2_1E,@object
	.size		_ZN34_INTERNAL_77cd6d02_4_k_cu_a259fc2b6thrust24THRUST_300001_SM_1000_NS12placeholders2_1E,(_ZN34_INTERNAL_77cd6d02_4_k_cu_a259fc2b6thrust24THRUST_300001_SM_1000_NS12placeholders2_3E - _ZN34_INTERNAL_77cd6d02_4_k_cu_a259fc2b6thrust24THRUST_300001_SM_1000_NS12placeholders2_1E)
_ZN34_INTERNAL_77cd6d02_4_k_cu_a259fc2b6thrust24THRUST_300001_SM_1000_NS12placeholders2_1E:
	.zero		1
	.type		_ZN34_INTERNAL_77cd6d02_4_k_cu_a259fc2b6thrust24THRUST_300001_SM_1000_NS12placeholders2_3E,@object
	.size		_ZN34_INTERNAL_77cd6d02_4_k_cu_a259fc2b6thrust24THRUST_300001_SM_1000_NS12placeholders2_3E,(_ZN34_INTERNAL_77cd6d02_4_k_cu_a259fc2b4cuda3std3__45__cpo5beginE - _ZN34_INTERNAL_77cd6d02_4_k_cu_a259fc2b6thrust24THRUST_300001_SM_1000_NS12placeholders2_3E)
_ZN34_INTERNAL_77cd6d02_4_k_cu_a259fc2b6thrust24THRUST_300001_SM_1000_NS12placeholders2_3E:
	.zero		1
	.type		_ZN34_INTERNAL_77cd6d02_4_k_cu_a259fc2b4cuda3std3__45__cpo5beginE,@object
	.size		_ZN34_INTERNAL_77cd6d02_4_k_cu_a259fc2b4cuda3std3__45__cpo5beginE,(_ZN34_INTERNAL_77cd6d02_4_k_cu_a259fc2b4cuda3std6ranges3__45__cpo5beginE - _ZN34_INTERNAL_77cd6d02_4_k_cu_a259fc2b4cuda3std3__45__cpo5beginE)
_ZN34_INTERNAL_77cd6d02_4_k_cu_a259fc2b4cuda3std3__45__cpo5beginE:
	.zero		1
	.type		_ZN34_INTERNAL_77cd6d02_4_k_cu_a259fc2b4cuda3std6ranges3__45__cpo5beginE,@object
	.size		_ZN34_INTERNAL_77cd6d02_4_k_cu_a259fc2b4cuda3std6ranges3__45__cpo5beginE,(_ZN34_INTERNAL_77cd6d02_4_k_cu_a259fc2b4cuda3std3__436_GLOBAL__N__77cd6d02_4_k_cu_a259fc2b6ignoreE - _ZN34_INTERNAL_77cd6d02_4_k_cu_a259fc2b4cuda3std6ranges3__45__cpo5beginE)
_ZN34_INTERNAL_77cd6d02_4_k_cu_a259fc2b4cuda3std6ranges3__45__cpo5beginE:
	.zero		1
	.type		_ZN34_INTERNAL_77cd6d02_4_k_cu_a259fc2b4cuda3std3__436_GLOBAL__N__77cd6d02_4_k_cu_a259fc2b6ignoreE,@object
	.size		_ZN34_INTERNAL_77cd6d02_4_k_cu_a259fc2b4cuda3std3__436_GLOBAL__N__77cd6d02_4_k_cu_a259fc2b6ignoreE,(_ZN34_INTERNAL_77cd6d02_4_k_cu_a259fc2b4cuda3std6ranges3__45__cpo4dataE - _ZN34_INTERNAL_77cd6d02_4_k_cu_a259fc2b4cuda3std3__436_GLOBAL__N__77cd6d02_4_k_cu_a259fc2b6ignoreE)
_ZN34_INTERNAL_77cd6d02_4_k_cu_a259fc2b4cuda3std3__436_GLOBAL__N__77cd6d02_4_k_cu_a259fc2b6ignoreE:
	.zero		1
	.type		_ZN34_INTERNAL_77cd6d02_4_k_cu_a259fc2b4cuda3std6ranges3__45__cpo4dataE,@object
	.size		_ZN34_INTERNAL_77cd6d02_4_k_cu_a259fc2b4cuda3std6ranges3__45__cpo4dataE,(_ZN34_INTERNAL_77cd6d02_4_k_cu_a259fc2b6thrust24THRUST_300001_SM_1000_NS12placeholders2_7E - _ZN34_INTERNAL_77cd6d02_4_k_cu_a259fc2b4cuda3std6ranges3__45__cpo4dataE)
_ZN34_INTERNAL_77cd6d02_4_k_cu_a259fc2b4cuda3std6ranges3__45__cpo4dataE:
	.zero		1
	.type		_ZN34_INTERNAL_77cd6d02_4_k_cu_a259fc2b6thrust24THRUST_300001_SM_1000_NS12placeholders2_7E,@object
	.size		_ZN34_INTERNAL_77cd6d02_4_k_cu_a259fc2b6thrust24THRUST_300001_SM_1000_NS12placeholders2_7E,(_ZN34_INTERNAL_77cd6d02_4_k_cu_a259fc2b4cuda3std3__45__cpo6rbeginE - _ZN34_INTERNAL_77cd6d02_4_k_cu_a259fc2b6thrust24THRUST_300001_SM_1000_NS12placeholders2_7E)
_ZN34_INTERNAL_77cd6d02_4_k_cu_a259fc2b6thrust24THRUST_300001_SM_1000_NS12placeholders2_7E:
	.zero		1
	.type		_ZN34_INTERNAL_77cd6d02_4_k_cu_a259fc2b4cuda3std3__45__cpo6rbeginE,@object
	.size		_ZN34_INTERNAL_77cd6d02_4_k_cu_a259fc2b4cuda3std3__45__cpo6rbeginE,(_ZN34_INTERNAL_77cd6d02_4_k_cu_a259fc2b4cuda3std6ranges3__45__cpo7advanceE - _ZN34_INTERNAL_77cd6d02_4_k_cu_a259fc2b4cuda3std3__45__cpo6rbeginE)
_ZN34_INTERNAL_77cd6d02_4_k_cu_a259fc2b4cuda3std3__45__cpo6rbeginE:
	.zero		1
	.type		_ZN34_INTERNAL_77cd6d02_4_k_cu_a259fc2b4cuda3std6ranges3__45__cpo7advanceE,@object
	.size		_ZN34_INTERNAL_77cd6d02_4_k_cu_a259fc2b4cuda3std6ranges3__45__cpo7advanceE,(_ZN34_INTERNAL_77cd6d02_4_k_cu_a259fc2b4cuda3std3__47nulloptE - _ZN34_INTERNAL_77cd6d02_4_k_cu_a259fc2b4cuda3std6ranges3__45__cpo7advanceE)
_ZN34_INTERNAL_77cd6d02_4_k_cu_a259fc2b4cuda3std6ranges3__45__cpo7advanceE:
	.zero		1
	.type		_ZN34_INTERNAL_77cd6d02_4_k_cu_a259fc2b4cuda3std3__47nulloptE,@object
	.size		_ZN34_INTERNAL_77cd6d02_4_k_cu_a259fc2b4cuda3std3__47nulloptE,(_ZN34_INTERNAL_77cd6d02_4_k_cu_a259fc2b4cuda3std6ranges3__45__cpo8distanceE - _ZN34_INTERNAL_77cd6d02_4_k_cu_a259fc2b4cuda3std3__47nulloptE)
_ZN34_INTERNAL_77cd6d02_4_k_cu_a259fc2b4cuda3std3__47nulloptE:
	.zero		1
	.type		_ZN34_INTERNAL_77cd6d02_4_k_cu_a259fc2b4cuda3std6ranges3__45__cpo8distanceE,@object
	.size		_ZN34_INTERNAL_77cd6d02_4_k_cu_a259fc2b4cuda3std6ranges3__45__cpo8distanceE,(_ZN34_INTERNAL_77cd6d02_4_k_cu_a259fc2b6thrust24THRUST_300001_SM_1000_NS12placeholders2_6E - _ZN34_INTERNAL_77cd6d02_4_k_cu_a259fc2b4cuda3std6ranges3__45__cpo8distanceE)
_ZN34_INTERNAL_77cd6d02_4_k_cu_a259fc2b4cuda3std6ranges3__45__cpo8distanceE:
	.zero		1
	.type		_ZN34_INTERNAL_77cd6d02_4_k_cu_a259fc2b6thrust24THRUST_300001_SM_1000_NS12placeholders2_6E,@object
	.size		_ZN34_INTERNAL_77cd6d02_4_k_cu_a259fc2b6thrust24THRUST_300001_SM_1000_NS12placeholders2_6E,(_ZN34_INTERNAL_77cd6d02_4_k_cu_a259fc2b4cuda3std3__45__cpo4cendE - _ZN34_INTERNAL_77cd6d02_4_k_cu_a259fc2b6thrust24THRUST_300001_SM_1000_NS12placeholders2_6E)
_ZN34_INTERNAL_77cd6d02_4_k_cu_a259fc2b6thrust24THRUST_300001_SM_1000_NS12placeholders2_6E:
	.zero		1
	.type		_ZN34_INTERNAL_77cd6d02_4_k_cu_a259fc2b4cuda3std3__45__cpo4cendE,@object
	.size		_ZN34_INTERNAL_77cd6d02_4_k_cu_a259fc2b4cuda3std3__45__cpo4cendE,(_ZN34_INTERNAL_77cd6d02_4_k_cu_a259fc2b4cuda3std6ranges3__45__cpo4cendE - _ZN34_INTERNAL_77cd6d02_4_k_cu_a259fc2b4cuda3std3__45__cpo4cendE)
_ZN34_INTERNAL_77cd6d02_4_k_cu_a259fc2b4cuda3std3__45__cpo4cendE:
	.zero		1
	.type		_ZN34_INTERNAL_77cd6d02_4_k_cu_a259fc2b4cuda3std6ranges3__45__cpo4cendE,@object
	.size		_ZN34_INTERNAL_77cd6d02_4_k_cu_a259fc2b4cuda3std6ranges3__45__cpo4cendE,(_ZN34_INTERNAL_77cd6d02_4_k_cu_a259fc2b4cuda3std3__420unreachable_sentinelE - _ZN34_INTERNAL_77cd6d02_4_k_cu_a259fc2b4cuda3std6ranges3__45__cpo4cendE)
_ZN34_INTERNAL_77cd6d02_4_k_cu_a259fc2b4cuda3std6ranges3__45__cpo4cendE:
	.zero		1
	.type		_ZN34_INTERNAL_77cd6d02_4_k_cu_a259fc2b4cuda3std3__420unreachable_sentinelE,@object
	.size		_ZN34_INTERNAL_77cd6d02_4_k_cu_a259fc2b4cuda3std3__420unreachable_sentinelE,(_ZN34_INTERNAL_77cd6d02_4_k_cu_a259fc2b4cuda3std6ranges3__45__cpo5ssizeE - _ZN34_INTERNAL_77cd6d02_4_k_cu_a259fc2b4cuda3std3__420unreachable_sentinelE)
_ZN34_INTERNAL_77cd6d02_4_k_cu_a259fc2b4cuda3std3__420unreachable_sentinelE:
	.zero		1
	.type		_ZN34_INTERNAL_77cd6d02_4_k_cu_a259fc2b4cuda3std6ranges3__45__cpo5ssizeE,@object
	.size		_ZN34_INTERNAL_77cd6d02_4_k_cu_a259fc2b4cuda3std6ranges3__45__cpo5ssizeE,(_ZN34_INTERNAL_77cd6d02_4_k_cu_a259fc2b6thrust24THRUST_300001_SM_1000_NS12placeholders3_10E - _ZN34_INTERNAL_77cd6d02_4_k_cu_a259fc2b4cuda3std6ranges3__45__cpo5ssizeE)
_ZN34_INTERNAL_77cd6d02_4_k_cu_a259fc2b4cuda3std6ranges3__45__cpo5ssizeE:
	.zero		1
	.type		_ZN34_INTERNAL_77cd6d02_4_k_cu_a259fc2b6thrust24THRUST_300001_SM_1000_NS12placeholders3_10E,@object
	.size		_ZN34_INTERNAL_77cd6d02_4_k_cu_a259fc2b6thrust24THRUST_300001_SM_1000_NS12placeholders3_10E,(_ZN34_INTERNAL_77cd6d02_4_k_cu_a259fc2b4cuda3std3__45__cpo5crendE - _ZN34_INTERNAL_77cd6d02_4_k_cu_a259fc2b6thrust24THRUST_300001_SM_1000_NS12placeholders3_10E)
_ZN34_INTERNAL_77cd6d02_4_k_cu_a259fc2b6thrust24THRUST_300001_SM_1000_NS12placeholders3_10E:
	.zero		1
	.type		_ZN34_INTERNAL_77cd6d02_4_k_cu_a259fc2b4cuda3std3__45__cpo5crendE,@object
	.size		_ZN34_INTERNAL_77cd6d02_4_k_cu_a259fc2b4cuda3std3__45__cpo5crendE,(_ZN34_INTERNAL_77cd6d02_4_k_cu_a259fc2b4cuda3std6ranges3__45__cpo4prevE - _ZN34_INTERNAL_77cd6d02_4_k_cu_a259fc2b4cuda3std3__45__cpo5crendE)
_ZN34_INTERNAL_77cd6d02_4_k_cu_a259fc2b4cuda3std3__45__cpo5crendE:
	.zero		1
	.type		_ZN34_INTERNAL_77cd6d02_4_k_cu_a259fc2b4cuda3std6ranges3__45__cpo4prevE,@object
	.size		_ZN34_INTERNAL_77cd6d02_4_k_cu_a259fc2b4cuda3std6ranges3__45__cpo4prevE,(_ZN34_INTERNAL_77cd6d02_4_k_cu_a259fc2b4cuda3std6ranges3__45__cpo9iter_moveE - _ZN34_INTERNAL_77cd6d02_4_k_cu_a259fc2b4cuda3std6ranges3__45__cpo4prevE)
_ZN34_INTERNAL_77cd6d02_4_k_cu_a259fc2b4cuda3std6ranges3__45__cpo4prevE:
	.zero		1
	.type		_ZN34_INTERNAL_77cd6d02_4_k_cu_a259fc2b4cuda3std6ranges3__45__cpo9iter_moveE,@object
	.size		_ZN34_INTERNAL_77cd6d02_4_k_cu_a259fc2b4cuda3std6ranges3__45__cpo9iter_moveE,(_ZN34_INTERNAL_77cd6d02_4_k_cu_a259fc2b6thrust24THRUST_300001_SM_1000_NS12placeholders2_2E - _ZN34_INTERNAL_77cd6d02_4_k_cu_a259fc2b4cuda3std6ranges3__45__cpo9iter_moveE)
_ZN34_INTERNAL_77cd6d02_4_k_cu_a259fc2b4cuda3std6ranges3__45__cpo9iter_moveE:
	.zero		1
	.type		_ZN34_INTERNAL_77cd6d02_4_k_cu_a259fc2b6thrust24THRUST_300001_SM_1000_NS12placeholders2_2E,@object
	.size		_ZN34_INTERNAL_77cd6d02_4_k_cu_a259fc2b6thrust24THRUST_300001_SM_1000_NS12placeholders2_2E,(_ZN34_INTERNAL_77cd6d02_4_k_cu_a259fc2b6thrust24THRUST_300001_SM_1000_NS12placeholders2_4E - _ZN34_INTERNAL_77cd6d02_4_k_cu_a259fc2b6thrust24THRUST_300001_SM_1000_NS12placeholders2_2E)
_ZN34_INTERNAL_77cd6d02_4_k_cu_a259fc2b6thrust24THRUST_300001_SM_1000_NS12placeholders2_2E:
	.zero		1
	.type		_ZN34_INTERNAL_77cd6d02_4_k_cu_a259fc2b6thrust24THRUST_300001_SM_1000_NS12placeholders2_4E,@object
	.size		_ZN34_INTERNAL_77cd6d02_4_k_cu_a259fc2b6thrust24THRUST_300001_SM_1000_NS12placeholders2_4E,(_ZN34_INTERNAL_77cd6d02_4_k_cu_a259fc2b4cuda3std3__45__cpo3endE - _ZN34_INTERNAL_77cd6d02_4_k_cu_a259fc2b6thrust24THRUST_300001_SM_1000_NS12placeholders2_4E)
_ZN34_INTERNAL_77cd6d02_4_k_cu_a259fc2b6thrust24THRUST_300001_SM_1000_NS12placeholders2_4E:
	.zero		1
	.type		_ZN34_INTERNAL_77cd6d02_4_k_cu_a259fc2b4cuda3std3__45__cpo3endE,@object
	.size		_ZN34_INTERNAL_77cd6d02_4_k_cu_a259fc2b4cuda3std3__45__cpo3endE,(_ZN34_INTERNAL_77cd6d02_4_k_cu_a259fc2b4cuda3std6ranges3__45__cpo3endE - _ZN34_INTERNAL_77cd6d02_4_k_cu_a259fc2b4cuda3std3__45__cpo3endE)
_ZN34_INTERNAL_77cd6d02_4_k_cu_a259fc2b4cuda3std3__45__cpo3endE:
	.zero		1
	.type		_ZN34_INTERNAL_77cd6d02_4_k_cu_a259fc2b4cuda3std6ranges3__45__cpo3endE,@object
	.size		_ZN34_INTERNAL_77cd6d02_4_k_cu_a259fc2b4cuda3std6ranges3__45__cpo3endE,(_ZN34_INTERNAL_77cd6d02_4_k_cu_a259fc2b4cuda3std3__419piecewise_constructE - _ZN34_INTERNAL_77cd6d02_4_k_cu_a259fc2b4cuda3std6ranges3__45__cpo3endE)
_ZN34_INTERNAL_77cd6d02_4_k_cu_a259fc2b4cuda3std6ranges3__45__cpo3endE:
	.zero		1
	.type		_ZN34_INTERNAL_77cd6d02_4_k_cu_a259fc2b4cuda3std3__419piecewise_constructE,@object
	.size		_ZN34_INTERNAL_77cd6d02_4_k_cu_a259fc2b4cuda3std3__419piecewise_constructE,(_ZN34_INTERNAL_77cd6d02_4_k_cu_a259fc2b4cuda3std6ranges3__45__cpo5cdataE - _ZN34_INTERNAL_77cd6d02_4_k_cu_a259fc2b4cuda3std3__419piecewise_constructE)
_ZN34_INTERNAL_77cd6d02_4_k_cu_a259fc2b4cuda3std3__419piecewise_constructE:
	.zero		1
	.type		_ZN34_INTERNAL_77cd6d02_4_k_cu_a259fc2b4cuda3std6ranges3__45__cpo5cdataE,@object
	.size		_ZN34_INTERNAL_77cd6d02_4_k_cu_a259fc2b4cuda3std6ranges3__45__cpo5cdataE,(_ZN34_INTERNAL_77cd6d02_4_k_cu_a259fc2b6thrust24THRUST_300001_SM_1000_NS12placeholders2_8E - _ZN34_INTERNAL_77cd6d02_4_k_cu_a259fc2b4cuda3std6ranges3__45__cpo5cdataE)
_ZN34_INTERNAL_77cd6d02_4_k_cu_a259fc2b4cuda3std6ranges3__45__cpo5cdataE:
	.zero		1
	.type		_ZN34_INTERNAL_77cd6d02_4_k_cu_a259fc2b6thrust24THRUST_300001_SM_1000_NS12placeholders2_8E,@object
	.size		_ZN34_INTERNAL_77cd6d02_4_k_cu_a259fc2b6thrust24THRUST_300001_SM_1000_NS12placeholders2_8E,(_ZN34_INTERNAL_77cd6d02_4_k_cu_a259fc2b4cuda3std3__45__cpo4rendE - _ZN34_INTERNAL_77cd6d02_4_k_cu_a259fc2b6thrust24THRUST_300001_SM_1000_NS12placeholders2_8E)
_ZN34_INTERNAL_77cd6d02_4_k_cu_a259fc2b6thrust24THRUST_300001_SM_1000_NS12placeholders2_8E:
	.zero		1
	.type		_ZN34_INTERNAL_77cd6d02_4_k_cu_a259fc2b4cuda3std3__45__cpo4rendE,@object
	.size		_ZN34_INTERNAL_77cd6d02_4_k_cu_a259fc2b4cuda3std3__45__cpo4rendE,(_ZN34_INTERNAL_77cd6d02_4_k_cu_a259fc2b4cuda3std6ranges3__45__cpo9iter_swapE - _ZN34_INTERNAL_77cd6d02_4_k_cu_a259fc2b4cuda3std3__45__cpo4rendE)
_ZN34_INTERNAL_77cd6d02_4_k_cu_a259fc2b4cuda3std3__45__cpo4rendE:
	.zero		1
	.type		_ZN34_INTERNAL_77cd6d02_4_k_cu_a259fc2b4cuda3std6ranges3__45__cpo9iter_swapE,@object
	.size		_ZN34_INTERNAL_77cd6d02_4_k_cu_a259fc2b4cuda3std6ranges3__45__cpo9iter_swapE,(_ZN34_INTERNAL_77cd6d02_4_k_cu_a259fc2b4cuda3std3__48unexpectE - _ZN34_INTERNAL_77cd6d02_4_k_cu_a259fc2b4cuda3std6ranges3__45__cpo9iter_swapE)
_ZN34_INTERNAL_77cd6d02_4_k_cu_a259fc2b4cuda3std6ranges3__45__cpo9iter_swapE:
	.zero		1
	.type		_ZN34_INTERNAL_77cd6d02_4_k_cu_a259fc2b4cuda3std3__48unexpectE,@object
	.size		_ZN34_INTERNAL_77cd6d02_4_k_cu_a259fc2b4cuda3std3__48unexpectE,(_ZN34_INTERNAL_77cd6d02_4_k_cu_a259fc2b6thrust24THRUST_300001_SM_1000_NS6system6detail10sequential3seqE - _ZN34_INTERNAL_77cd6d02_4_k_cu_a259fc2b4cuda3std3__48unexpectE)
_ZN34_INTERNAL_77cd6d02_4_k_cu_a259fc2b4cuda3std3__48unexpectE:
	.zero		1
	.type		_ZN34_INTERNAL_77cd6d02_4_k_cu_a259fc2b6thrust24THRUST_300001_SM_1000_NS6system6detail10sequential3seqE,@object
	.size		_ZN34_INTERNAL_77cd6d02_4_k_cu_a259fc2b6thrust24THRUST_300001_SM_1000_NS6system6detail10sequential3seqE,(.L_29 - _ZN34_INTERNAL_77cd6d02_4_k_cu_a259fc2b6thrust24THRUST_300001_SM_1000_NS6system6detail10sequential3seqE)
_ZN34_INTERNAL_77cd6d02_4_k_cu_a259fc2b6thrust24THRUST_300001_SM_1000_NS6system6detail10sequential3seqE:
	.zero		1
.L_29:


//--------------------- .nv.shared._Z11output_sortPiiS_ --------------------------
	.section	.nv.shared._Z11output_sortPiiS_,"aw",@nobits
	.sectionflags	@""
	.align	16
.nv.shared._Z11output_sortPiiS_:
	.zero		3236


//--------------------- .nv.shared._Z10merge_scanPcPiS0_PS0_S0_iS0_P11state_arrayILi3EES0_Phi --------------------------
	.section	.nv.shared._Z10merge_scanPcPiS0_PS0_S0_iS0_P11state_arrayILi3EES0_Phi,"aw",@nobits
	.sectionflags	@""
	.align	16
.nv.shared._Z10merge_scanPcPiS0_PS0_S0_iS0_P11state_arrayILi3EES0_Phi:
	.zero		5464


//--------------------- .nv.shared._Z21remove_empty_elementsPPiS_iS_S_S_S_S_i --------------------------
	.section	.nv.shared._Z21remove_empty_elementsPPiS_iS_S_S_S_S_i,"aw",@nobits
	.sectionflags	@""
	.align	4
.nv.shared._Z21remove_empty_elementsPPiS_iS_S_S_S_S_i:
	.zero		1032


//--------------------- .nv.constant0._ZN3cub18CUB_300001_SM_10006detail11EmptyKernelIvEEvv --------------------------
	.section	.nv.constant0._ZN3cub18CUB_300001_SM_10006detail11EmptyKernelIvEEvv,"a",@progbits
	.sectionflags	@""
	.align	4
.nv.constant0._ZN3cub18CUB_300001_SM_10006detail11EmptyKernelIvEEvv:
	.zero		896


//--------------------- .nv.constant0._Z11clear_arrayPii --------------------------
	.section	.nv.constant0._Z11clear_arrayPii,"a",@progbits
	.sectionflags	@""
	.align	4
.nv.constant0._Z11clear_arrayPii:
	.zero		908


//--------------------- .nv.constant0._Z11output_sortPiiS_ --------------------------
	.section	.nv.constant0._Z11output_sortPiiS_,"a",@progbits
	.sectionflags	@""
	.align	4
.nv.constant0._Z11output_sortPiiS_:
	.zero		920


//--------------------- .nv.constant0._Z10merge_scanPcPiS0_PS0_S0_iS0_P11state_arrayILi3EES0_Phi --------------------------
	.section	.nv.constant0._Z10merge_scanPcPiS0_PS0_S0_iS0_P11state_arrayILi3EES0_Phi,"a",@progbits
	.sectionflags	@""
	.align	4
.nv.constant0._Z10merge_scanPcPiS0_PS0_S0_iS0_P11state_arrayILi3EES0_Phi:
	.zero		980


//--------------------- .nv.constant0._Z21remove_empty_elementsPPiS_iS_S_S_S_S_i --------------------------
	.section	.nv.constant0._Z21remove_empty_elementsPPiS_iS_S_S_S_S_i,"a",@progbits
	.sectionflags	@""
	.align	4
.nv.constant0._Z21remove_empty_elementsPPiS_iS_S_S_S_S_i:
	.zero		964


//--------------------- SYMBOLS --------------------------

	.type		.nv.reservedSmem.offset0,@object
	.size		.nv.reservedSmem.offset0,0x4
	.type		.nv.reservedSmem.cap,@object
	.size		.nv.reservedSmem.cap,0x4
	.type		free,@function
	.type		malloc,@function
